	.target	sm_100a

	.elftype	@"ET_EXEC"


//--------------------- .note.nv.tkinfo           --------------------------
	.section	.note.nv.tkinfo,"",@"SHT_NOTE"
	.sectionflags	@"SHF_NOTE_NV_TKINFO"
	.tkinfo
        /*0018*/ 	.word	0x00000002
        /*0030*/ 	.string	""
        /*0030*/ 	.string	"ptxas"
        /*0030*/ 	.string	"Cuda compilation tools, release 13.0, V13.0.88"
        /*0030*/ 	.string	"Build cuda_13.0.r13.0/compiler.36424714_0"
        /*0030*/ 	.string	"-arch sm_100a -m 64 "



//--------------------- .note.nv.cuinfo           --------------------------
	.section	.note.nv.cuinfo,"",@"SHT_NOTE"
	.sectionflags	@"SHF_NOTE_NV_CUINFO"
        /*0018*/ 	.short	0x0002
        /*001a*/ 	.short	0x0064
        /*001c*/ 	.short	0x0082
	.zero		2


//--------------------- .nv.info                  --------------------------
	.section	.nv.info,"",@"SHT_CUDA_INFO"
	.align	4


	//----- nvinfo : EIATTR_REGCOUNT
	.align		4
        /*0000*/ 	.byte	0x04, 0x2f
        /*0002*/ 	.short	(.L_19 - .L_18)
	.align		4
.L_18:
        /*0004*/ 	.word	index@(_ZN7cutlass13device_kernelINS_4gemm6kernel13GemmUniversalIN4cute5tupleIJiiiiEEENS1_10collective13CollectiveMmaINS1_35MainloopSm100TmaUmmaWarpSpecializedILi5ELi2ELi4ENS5_IJNS4_1CILi1EEENSA_ILi2EEESB_EEEEENS5_IJNSA_ILi64EEENSA_ILi128EEESG_EEEaNS5_IJlSB_lEEEaSI_NS4_8TiledMMAINS4_8MMA_AtomIJNS4_15SM100_MMA_S8_SSIaaiLi64ELi128ELNS4_4UMMA5MajorE0ELSN_0ELNSM_8SaturateE0EEEEEENS4_6LayoutINS5_IJSB_SB_SB_EEENS5_IJNSA_ILi0EEEST_ST_EEEEENS5_IJNS4_10UnderscoreESW_SW_EEEEENS4_23SM90_TMA_LOAD_MULTICASTENS4_14ComposedLayoutINS4_7SwizzleILi3ELi4ELi3EEENS4_18smem_ptr_flag_bitsILi8EEENSR_INS5_IJNSA_ILi8EEESG_EEENS5_IJSG_SB_EEEEEEEvNS4_8identityENS4_13SM90_TMA_LOADES19_vS1A_EENS_8epilogue10collective18CollectiveEpilogueINS1D_23Sm100TmaWarpSpecializedILi2ELi2ELi32ELb0ELb0EEEJSH_NS5_IJNSR_ISF_SB_EES1I_EEEaSI_aSI_NS1D_6fusion15FusionCallbacksIS1H_NS1K_17LinearCombinationIaiaiLNS_15FloatRoundStyleE2EEESH_S1J_JEEENS4_5SM1004TMEM4LOAD26SM100_TMEM_LOAD_16dp32b32xES1B_NS10_INS11_ILi2ELi4ELi3EEES14_NSR_INS5_IJS15_SF_EEENS5_IJSF_SB_EEEEEEENS4_39AutoVectorizingCopyWithAssumedAlignmentILi128EEENS4_14SM90_TMA_STOREES1Y_S20_S20_EEEvvEEEEvNT_6ParamsE)
        /*0008*/ 	.word	0x0000005a


	//----- nvinfo : EIATTR_FRAME_SIZE
	.align		4
.L_19:
        /*000c*/ 	.byte	0x04, 0x11
        /*000e*/ 	.short	(.L_21 - .L_20)
	.align		4
.L_20:
        /*0010*/ 	.word	index@($__internal_2_$__cuda_sm10x_tcgen05_guardrail_trap_unallocated_columns_being_dealloced)
        /*0014*/ 	.word	0x00000000


	//----- nvinfo : EIATTR_FRAME_SIZE
	.align		4
.L_21:
        /*0018*/ 	.byte	0x04, 0x11
        /*001a*/ 	.short	(.L_23 - .L_22)
	.align		4
.L_22:
        /*001c*/ 	.word	index@($__internal_1_$__cuda_sm10x_tcgen05_guardrail_trap_phase_invalid_during_alloc)
        /*0020*/ 	.word	0x00000000


	//----- nvinfo : EIATTR_FRAME_SIZE
	.align		4
.L_23:
        /*0024*/ 	.byte	0x04, 0x11
        /*0026*/ 	.short	(.L_25 - .L_24)
	.align		4
.L_24:
        /*0028*/ 	.word	index@($__internal_0_$__cuda_sm10x_tcgen05_guardrail_trap_col_being_dealloced_not_returned_by_alloc)
        /*002c*/ 	.word	0x00000000


	//----- nvinfo : EIATTR_FRAME_SIZE
	.align		4
.L_25:
        /*0030*/ 	.byte	0x04, 0x11
        /*0032*/ 	.short	(.L_27 - .L_26)
	.align		4
.L_26:
        /*0034*/ 	.word	index@(_ZN7cutlass13device_kernelINS_4gemm6kernel13GemmUniversalIN4cute5tupleIJiiiiEEENS1_10collective13CollectiveMmaINS1_35MainloopSm100TmaUmmaWarpSpecializedILi5ELi2ELi4ENS5_IJNS4_1CILi1EEENSA_ILi2EEESB_EEEEENS5_IJNSA_ILi64EEENSA_ILi128EEESG_EEEaNS5_IJlSB_lEEEaSI_NS4_8TiledMMAINS4_8MMA_AtomIJNS4_15SM100_MMA_S8_SSIaaiLi64ELi128ELNS4_4UMMA5MajorE0ELSN_0ELNSM_8SaturateE0EEEEEENS4_6LayoutINS5_IJSB_SB_SB_EEENS5_IJNSA_ILi0EEEST_ST_EEEEENS5_IJNS4_10UnderscoreESW_SW_EEEEENS4_23SM90_TMA_LOAD_MULTICASTENS4_14ComposedLayoutINS4_7SwizzleILi3ELi4ELi3EEENS4_18smem_ptr_flag_bitsILi8EEENSR_INS5_IJNSA_ILi8EEESG_EEENS5_IJSG_SB_EEEEEEEvNS4_8identityENS4_13SM90_TMA_LOADES19_vS1A_EENS_8epilogue10collective18CollectiveEpilogueINS1D_23Sm100TmaWarpSpecializedILi2ELi2ELi32ELb0ELb0EEEJSH_NS5_IJNSR_ISF_SB_EES1I_EEEaSI_aSI_NS1D_6fusion15FusionCallbacksIS1H_NS1K_17LinearCombinationIaiaiLNS_15FloatRoundStyleE2EEESH_S1J_JEEENS4_5SM1004TMEM4LOAD26SM100_TMEM_LOAD_16dp32b32xES1B_NS10_INS11_ILi2ELi4ELi3EEES14_NSR_INS5_IJS15_SF_EEENS5_IJSF_SB_EEEEEEENS4_39AutoVectorizingCopyWithAssumedAlignmentILi128EEENS4_14SM90_TMA_STOREES1Y_S20_S20_EEEvvEEEEvNT_6ParamsE)
        /*0038*/ 	.word	0x00000000


	//----- nvinfo : EIATTR_MIN_STACK_SIZE
	.align		4
.L_27:
        /*003c*/ 	.byte	0x04, 0x12
        /*003e*/ 	.short	(.L_29 - .L_28)
	.align		4
.L_28:
        /*0040*/ 	.word	index@(_ZN7cutlass13device_kernelINS_4gemm6kernel13GemmUniversalIN4cute5tupleIJiiiiEEENS1_10collective13CollectiveMmaINS1_35MainloopSm100TmaUmmaWarpSpecializedILi5ELi2ELi4ENS5_IJNS4_1CILi1EEENSA_ILi2EEESB_EEEEENS5_IJNSA_ILi64EEENSA_ILi128EEESG_EEEaNS5_IJlSB_lEEEaSI_NS4_8TiledMMAINS4_8MMA_AtomIJNS4_15SM100_MMA_S8_SSIaaiLi64ELi128ELNS4_4UMMA5MajorE0ELSN_0ELNSM_8SaturateE0EEEEEENS4_6LayoutINS5_IJSB_SB_SB_EEENS5_IJNSA_ILi0EEEST_ST_EEEEENS5_IJNS4_10UnderscoreESW_SW_EEEEENS4_23SM90_TMA_LOAD_MULTICASTENS4_14ComposedLayoutINS4_7SwizzleILi3ELi4ELi3EEENS4_18smem_ptr_flag_bitsILi8EEENSR_INS5_IJNSA_ILi8EEESG_EEENS5_IJSG_SB_EEEEEEEvNS4_8identityENS4_13SM90_TMA_LOADES19_vS1A_EENS_8epilogue10collective18CollectiveEpilogueINS1D_23Sm100TmaWarpSpecializedILi2ELi2ELi32ELb0ELb0EEEJSH_NS5_IJNSR_ISF_SB_EES1I_EEEaSI_aSI_NS1D_6fusion15FusionCallbacksIS1H_NS1K_17LinearCombinationIaiaiLNS_15FloatRoundStyleE2EEESH_S1J_JEEENS4_5SM1004TMEM4LOAD26SM100_TMEM_LOAD_16dp32b32xES1B_NS10_INS11_ILi2ELi4ELi3EEES14_NSR_INS5_IJS15_SF_EEENS5_IJSF_SB_EEEEEEENS4_39AutoVectorizingCopyWithAssumedAlignmentILi128EEENS4_14SM90_TMA_STOREES1Y_S20_S20_EEEvvEEEEvNT_6ParamsE)
        /*0044*/ 	.word	0x00000000
.L_29:


//--------------------- .nv.compat                --------------------------
	.section	.nv.compat,"",@"SHT_CUDA_COMPAT_INFO"
	.align	4
        /*0000*/ 	.byte	0x02, 0x09, 0x01, 0x00, 0x02, 0x02, 0x03, 0x00, 0x02, 0x05, 0x06, 0x00, 0x03, 0x07, 0x01, 0x01
        /*0010*/ 	.byte	0x02, 0x03, 0x01, 0x00, 0x02, 0x06, 0x01, 0x00, 0x04, 0x0b, 0x08, 0x00, 0x01, 0x00, 0x00, 0x00
        /*0020*/ 	.byte	0x00, 0x00, 0x00, 0x00


//--------------------- .nv.info._ZN7cutlass13device_kernelINS_4gemm6kernel13GemmUniversalIN4cute5tupleIJiiiiEEENS1_10collective13CollectiveMmaINS1_35MainloopSm100TmaUmmaWarpSpecializedILi5ELi2ELi4ENS5_IJNS4_1CILi1EEENSA_ILi2EEESB_EEEEENS5_IJNSA_ILi64EEENSA_ILi128EEESG_EEEaNS5_IJlSB_lEEEaSI_NS4_8TiledMMAINS4_8MMA_AtomIJNS4_15SM100_MMA_S8_SSIaaiLi64ELi128ELNS4_4UMMA5MajorE0ELSN_0ELNSM_8SaturateE0EEEEEENS4_6LayoutINS5_IJSB_SB_SB_EEENS5_IJNSA_ILi0EEEST_ST_EEEEENS5_IJNS4_10UnderscoreESW_SW_EEEEENS4_23SM90_TMA_LOAD_MULTICASTENS4_14ComposedLayoutINS4_7SwizzleILi3ELi4ELi3EEENS4_18smem_ptr_flag_bitsILi8EEENSR_INS5_IJNSA_ILi8EEESG_EEENS5_IJSG_SB_EEEEEEEvNS4_8identityENS4_13SM90_TMA_LOADES19_vS1A_EENS_8epilogue10collective18CollectiveEpilogueINS1D_23Sm100TmaWarpSpecializedILi2ELi2ELi32ELb0ELb0EEEJSH_NS5_IJNSR_ISF_SB_EES1I_EEEaSI_aSI_NS1D_6fusion15FusionCallbacksIS1H_NS1K_17LinearCombinationIaiaiLNS_15FloatRoundStyleE2EEESH_S1J_JEEENS4_5SM1004TMEM4LOAD26SM100_TMEM_LOAD_16dp32b32xES1B_NS10_INS11_ILi2ELi4ELi3EEES14_NSR_INS5_IJS15_SF_EEENS5_IJSF_SB_EEEEEEENS4_39AutoVectorizingCopyWithAssumedAlignmentILi128EEENS4_14SM90_TMA_STOREES1Y_S20_S20_EEEvvEEEEvNT_6ParamsE --------------------------
	.section	.nv.info._ZN7cutlass13device_kernelINS_4gemm6kernel13GemmUniversalIN4cute5tupleIJiiiiEEENS1_10collective13CollectiveMmaINS1_35MainloopSm100TmaUmmaWarpSpecializedILi5ELi2ELi4ENS5_IJNS4_1CILi1EEENSA_ILi2EEESB_EEEEENS5_IJNSA_ILi64EEENSA_ILi128EEESG_EEEaNS5_IJlSB_lEEEaSI_NS4_8TiledMMAINS4_8MMA_AtomIJNS4_15SM100_MMA_S8_SSIaaiLi64ELi128ELNS4_4UMMA5MajorE0ELSN_0ELNSM_8SaturateE0EEEEEENS4_6LayoutINS5_IJSB_SB_SB_EEENS5_IJNSA_ILi0EEEST_ST_EEEEENS5_IJNS4_10UnderscoreESW_SW_EEEEENS4_23SM90_TMA_LOAD_MULTICASTENS4_14ComposedLayoutINS4_7SwizzleILi3ELi4ELi3EEENS4_18smem_ptr_flag_bitsILi8EEENSR_INS5_IJNSA_ILi8EEESG_EEENS5_IJSG_SB_EEEEEEEvNS4_8identityENS4_13SM90_TMA_LOADES19_vS1A_EENS_8epilogue10collective18CollectiveEpilogueINS1D_23Sm100TmaWarpSpecializedILi2ELi2ELi32ELb0ELb0EEEJSH_NS5_IJNSR_ISF_SB_EES1I_EEEaSI_aSI_NS1D_6fusion15FusionCallbacksIS1H_NS1K_17LinearCombinationIaiaiLNS_15FloatRoundStyleE2EEESH_S1J_JEEENS4_5SM1004TMEM4LOAD26SM100_TMEM_LOAD_16dp32b32xES1B_NS10_INS11_ILi2ELi4ELi3EEES14_NSR_INS5_IJS15_SF_EEENS5_IJSF_SB_EEEEEEENS4_39AutoVectorizingCopyWithAssumedAlignmentILi128EEENS4_14SM90_TMA_STOREES1Y_S20_S20_EEEvvEEEEvNT_6ParamsE,"",@"SHT_CUDA_INFO"
	.sectionflags	@""
	.align	4


	//----- nvinfo : EIATTR_CUDA_API_VERSION
	.align		4
        /*0000*/ 	.byte	0x04, 0x37
        /*0002*/ 	.short	(.L_31 - .L_30)
.L_30:
        /*0004*/ 	.word	0x00000082


	//----- nvinfo : EIATTR_KPARAM_INFO
	.align		4
.L_31:
        /*0008*/ 	.byte	0x04, 0x17
        /*000a*/ 	.short	(.L_33 - .L_32)
.L_32:
        /*000c*/ 	.word	0x00000000
        /*0010*/ 	.short	0x0000
        /*0012*/ 	.short	0x0000
        /*0014*/ 	.byte	0x00, 0xf0, 0x01, 0x20


	//----- nvinfo : EIATTR_AT_ENTRY_FRAGMENTS
	.align		4
.L_33:
        /*0018*/ 	.byte	0x04, 0x4f
        /*001a*/ 	.short	(.L_35 - .L_34)


	//   ....[0]....
.L_34:
        /*001c*/ 	.word	0x00000006


	//----- nvinfo : EIATTR_RESERVED_SMEM_USED
	.align		4
.L_35:
        /*0020*/ 	.byte	0x01, 0x41
	.zero		2


	//----- nvinfo : EIATTR_SPARSE_MMA_MASK
	.align		4
        /*0024*/ 	.byte	0x03, 0x50
        /*0026*/ 	.short	0x0000


	//----- nvinfo : EIATTR_TCGEN05_1CTA_USED
	.align		4
        /*0028*/ 	.byte	0x01, 0x51
	.zero		2


	//----- nvinfo : EIATTR_MAXREG_COUNT
	.align		4
        /*002c*/ 	.byte	0x03, 0x1b
        /*002e*/ 	.short	0x00ff


	//----- nvinfo : EIATTR_NUM_BARRIERS
	.align		4
        /*0030*/ 	.byte	0x02, 0x4c
        /*0032*/ 	.byte	0x07
	.zero		1


	//----- nvinfo : EIATTR_EXTERNS
	.align		4
        /*0034*/ 	.byte	0x04, 0x0f
        /*0036*/ 	.short	(.L_37 - .L_36)


	//   ....[0]....
	.align		4
.L_36:
        /*0038*/ 	.word	index@(__assertfail)


	//----- nvinfo : EIATTR_MERCURY_ISA_VERSION
	.align		4
.L_37:
        /*003c*/ 	.byte	0x03, 0x5f
        /*003e*/ 	.short	0x0101


	//----- nvinfo : EIATTR_INT_WARP_WIDE_INSTR_OFFSETS
	.align		4
        /*0040*/ 	.byte	0x04, 0x31
        /*0042*/ 	.short	(.L_39 - .L_38)


	//   ....[0]....
.L_38:
        /*0044*/ 	.word	0x00003d40


	//   ....[1]....
        /*0048*/ 	.word	0x00003d70


	//   ....[2]....
        /*004c*/ 	.word	0x00003d90


	//   ....[3]....
        /*0050*/ 	.word	0x000048b0


	//   ....[4]....
        /*0054*/ 	.word	0x00004920


	//   ....[5]....
        /*0058*/ 	.word	0x00004a00


	//   ....[6]....
        /*005c*/ 	.word	0x00004ab0


	//----- nvinfo : EIATTR_COOP_GROUP_MASK_REGIDS
	.align		4
.L_39:
        /*0060*/ 	.byte	0x04, 0x29
        /*0062*/ 	.short	(.L_41 - .L_40)


	//   ....[0]....
.L_40:
        /*0064*/ 	.word	0xffffffff


	//   ....[1]....
        /*0068*/ 	.word	0xffffffff


	//   ....[2]....
        /*006c*/ 	.word	0xffffffff


	//   ....[3]....
        /*0070*/ 	.word	0xffffffff


	//   ....[4]....
        /*0074*/ 	.word	0xffffffff


	//   ....[5]....
        /*0078*/ 	.word	0xffffffff


	//   ....[6]....
        /*007c*/ 	.word	0xffffffff


	//   ....[7]....
        /*0080*/ 	.word	0xffffffff


	//   ....[8]....
        /*0084*/ 	.word	0xffffffff


	//   ....[9]....
        /*0088*/ 	.word	0xffffffff


	//   ....[10]....
        /*008c*/ 	.word	0xffffffff


	//   ....[11]....
        /*0090*/ 	.word	0xffffffff


	//   ....[12]....
        /*0094*/ 	.word	0xffffffff


	//   ....[13]....
        /*0098*/ 	.word	0xffffffff


	//----- nvinfo : EIATTR_COOP_GROUP_INSTR_OFFSETS
	.align		4
.L_41:
        /*009c*/ 	.byte	0x04, 0x28
        /*009e*/ 	.short	(.L_43 - .L_42)


	//   ....[0]....
.L_42:
        /*00a0*/ 	.word	0x00000080


	//   ....[1]....
        /*00a4*/ 	.word	0x000004f0


	//   ....[2]....
        /*00a8*/ 	.word	0x000006c0


	//   ....[3]....
        /*00ac*/ 	.word	0x00000820


	//   ....[4]....
        /*00b0*/ 	.word	0x00000920


	//   ....[5]....
        /*00b4*/ 	.word	0x00000a90


	//   ....[6]....
        /*00b8*/ 	.word	0x00000c30


	//   ....[7]....
        /*00bc*/ 	.word	0x00000de0


	//   ....[8]....
        /*00c0*/ 	.word	0x00001ff0


	//   ....[9]....
        /*00c4*/ 	.word	0x00002f30


	//   ....[10]....
        /*00c8*/ 	.word	0x00003140


	//   ....[11]....
        /*00cc*/ 	.word	0x00003170


	//   ....[12]....
        /*00d0*/ 	.word	0x00003c20


	//   ....[13]....
        /*00d4*/ 	.word	0x00003e50


	//----- nvinfo : EIATTR_VRC_CTA_INIT_COUNT
	.align		4
.L_43:
        /*00d8*/ 	.byte	0x02, 0x4a
        /*00da*/ 	.byte	0x80
	.zero		1


	//----- nvinfo : EIATTR_SYSCALL_OFFSETS
	.align		4
        /*00dc*/ 	.byte	0x04, 0x46
        /*00de*/ 	.short	(.L_45 - .L_44)


	//   ....[0]....
.L_44:
        /*00e0*/ 	.word	0x000056b0


	//   ....[1]....
        /*00e4*/ 	.word	0x000057f0


	//   ....[2]....
        /*00e8*/ 	.word	0x00006020


	//   ....[3]....
        /*00ec*/ 	.word	0x00006dc0


	//----- nvinfo : EIATTR_MBARRIER_INSTR_OFFSETS
	.align		4
.L_45:
        /*00f0*/ 	.byte	0x04, 0x39
        /*00f2*/ 	.short	(.L_47 - .L_46)


	//   ....[0]....
.L_46:
        /*00f4*/ 	.word	0x00000610
        /*00f8*/ 	.word	0x000000ff
        /*00fc*/ 	.word	0x00000000
        /*0100*/ 	.short	0x0100
        /*0102*/ 	.byte	0x04
	.zero		1


	//   ....[1]....
        /*0104*/ 	.word	0x00000620
        /*0108*/ 	.word	0x000000ff
        /*010c*/ 	.word	0x00000028
        /*0110*/ 	.short	0x0100
        /*0112*/ 	.byte	0x04
	.zero		1


	//   ....[2]....
        /*0114*/ 	.word	0x00000630
        /*0118*/ 	.word	0x000000ff
        /*011c*/ 	.word	0x00000008
        /*0120*/ 	.short	0x0100
        /*0122*/ 	.byte	0x04
	.zero		1


	//   ....[3]....
        /*0124*/ 	.word	0x00000640
        /*0128*/ 	.word	0x000000ff
        /*012c*/ 	.word	0x00000030
        /*0130*/ 	.short	0x0100
        /*0132*/ 	.byte	0x04
	.zero		1


	//   ....[4]....
        /*0134*/ 	.word	0x00000650
        /*0138*/ 	.word	0x000000ff
        /*013c*/ 	.word	0x00000010
        /*0140*/ 	.short	0x0100
        /*0142*/ 	.byte	0x04
	.zero		1


	//   ....[5]....
        /*0144*/ 	.word	0x00000660
        /*0148*/ 	.word	0x000000ff
        /*014c*/ 	.word	0x00000038
        /*0150*/ 	.short	0x0100
        /*0152*/ 	.byte	0x04
	.zero		1


	//   ....[6]....
        /*0154*/ 	.word	0x00000670
        /*0158*/ 	.word	0x000000ff
        /*015c*/ 	.word	0x00000018
        /*0160*/ 	.short	0x0100
        /*0162*/ 	.byte	0x04
	.zero		1


	//   ....[7]....
        /*0164*/ 	.word	0x00000680
        /*0168*/ 	.word	0x000000ff
        /*016c*/ 	.word	0x00000040
        /*0170*/ 	.short	0x0100
        /*0172*/ 	.byte	0x04
	.zero		1


	//   ....[8]....
        /*0174*/ 	.word	0x00000690
        /*0178*/ 	.word	0x000000ff
        /*017c*/ 	.word	0x00000020
        /*0180*/ 	.short	0x0100
        /*0182*/ 	.byte	0x04
	.zero		1


	//   ....[9]....
        /*0184*/ 	.word	0x000006a0
        /*0188*/ 	.word	0x000000ff
        /*018c*/ 	.word	0x00000048
        /*0190*/ 	.short	0x0100
        /*0192*/ 	.byte	0x04
	.zero		1


	//   ....[10]....
        /*0194*/ 	.word	0x000007d0
        /*0198*/ 	.word	0x000000ff
        /*019c*/ 	.word	0x00000050
        /*01a0*/ 	.short	0x0100
        /*01a2*/ 	.byte	0x04
	.zero		1


	//   ....[11]....
        /*01a4*/ 	.word	0x000007e0
        /*01a8*/ 	.word	0x000000ff
        /*01ac*/ 	.word	0x00000060
        /*01b0*/ 	.short	0x0100
        /*01b2*/ 	.byte	0x04
	.zero		1


	//   ....[12]....
        /*01b4*/ 	.word	0x000007f0
        /*01b8*/ 	.word	0x000000ff
        /*01bc*/ 	.word	0x00000058
        /*01c0*/ 	.short	0x0100
        /*01c2*/ 	.byte	0x04
	.zero		1


	//   ....[13]....
        /*01c4*/ 	.word	0x00000800
        /*01c8*/ 	.word	0x000000ff
        /*01cc*/ 	.word	0x00000068
        /*01d0*/ 	.short	0x0100
        /*01d2*/ 	.byte	0x04
	.zero		1


	//   ....[14]....
        /*01d4*/ 	.word	0x000008f0
        /*01d8*/ 	.word	0x000000ff
        /*01dc*/ 	.word	0x00000070
        /*01e0*/ 	.short	0x0100
        /*01e2*/ 	.byte	0x06
	.zero		1


	//   ....[15]....
        /*01e4*/ 	.word	0x00000900
        /*01e8*/ 	.word	0x000000ff
        /*01ec*/ 	.word	0x00000078
        /*01f0*/ 	.short	0x0100
        /*01f2*/ 	.byte	0x06
	.zero		1


	//   ....[16]....
        /*01f4*/ 	.word	0x00000a40
        /*01f8*/ 	.word	0x000000ff
        /*01fc*/ 	.word	0x00000080
        /*0200*/ 	.short	0x0100
        /*0202*/ 	.byte	0x06
	.zero		1


	//   ....[17]....
        /*0204*/ 	.word	0x00000a50
        /*0208*/ 	.word	0x000000ff
        /*020c*/ 	.word	0x00000090
        /*0210*/ 	.short	0x0100
        /*0212*/ 	.byte	0x06
	.zero		1


	//   ....[18]....
        /*0214*/ 	.word	0x00000a60
        /*0218*/ 	.word	0x000000ff
        /*021c*/ 	.word	0x00000088
        /*0220*/ 	.short	0x0100
        /*0222*/ 	.byte	0x06
	.zero		1


	//   ....[19]....
        /*0224*/ 	.word	0x00000a70
        /*0228*/ 	.word	0x000000ff
        /*022c*/ 	.word	0x00000098
        /*0230*/ 	.short	0x0100
        /*0232*/ 	.byte	0x06
	.zero		1


	//   ....[20]....
        /*0234*/ 	.word	0x00000ba0
        /*0238*/ 	.word	0x000000ff
        /*023c*/ 	.word	0x000000a0
        /*0240*/ 	.short	0x0100
        /*0242*/ 	.byte	0x04
	.zero		1


	//   ....[21]....
        /*0244*/ 	.word	0x00000bb0
        /*0248*/ 	.word	0x000000ff
        /*024c*/ 	.word	0x000000c0
        /*0250*/ 	.short	0x0100
        /*0252*/ 	.byte	0x04
	.zero		1


	//   ....[22]....
        /*0254*/ 	.word	0x00000bc0
        /*0258*/ 	.word	0x000000ff
        /*025c*/ 	.word	0x000000a8
        /*0260*/ 	.short	0x0100
        /*0262*/ 	.byte	0x04
	.zero		1


	//   ....[23]....
        /*0264*/ 	.word	0x00000bd0
        /*0268*/ 	.word	0x000000ff
        /*026c*/ 	.word	0x000000c8
        /*0270*/ 	.short	0x0100
        /*0272*/ 	.byte	0x04
	.zero		1


	//   ....[24]....
        /*0274*/ 	.word	0x00000be0
        /*0278*/ 	.word	0x000000ff
        /*027c*/ 	.word	0x000000b0
        /*0280*/ 	.short	0x0100
        /*0282*/ 	.byte	0x04
	.zero		1


	//   ....[25]....
        /*0284*/ 	.word	0x00000bf0
        /*0288*/ 	.word	0x000000ff
        /*028c*/ 	.word	0x000000d0
        /*0290*/ 	.short	0x0100
        /*0292*/ 	.byte	0x04
	.zero		1


	//   ....[26]....
        /*0294*/ 	.word	0x00000c00
        /*0298*/ 	.word	0x000000ff
        /*029c*/ 	.word	0x000000b8
        /*02a0*/ 	.short	0x0100
        /*02a2*/ 	.byte	0x04
	.zero		1


	//   ....[27]....
        /*02a4*/ 	.word	0x00000c10
        /*02a8*/ 	.word	0x000000ff
        /*02ac*/ 	.word	0x000000d8
        /*02b0*/ 	.short	0x0100
        /*02b2*/ 	.byte	0x04
	.zero		1


	//   ....[28]....
        /*02b4*/ 	.word	0x00000d00
        /*02b8*/ 	.word	0x000000ff
        /*02bc*/ 	.word	0x000000e0
        /*02c0*/ 	.short	0x0100
        /*02c2*/ 	.byte	0x04
	.zero		1


	//   ....[29]....
        /*02c4*/ 	.word	0x00000d10
        /*02c8*/ 	.word	0x000000ff
        /*02cc*/ 	.word	0x000000f0
        /*02d0*/ 	.short	0x0100
        /*02d2*/ 	.byte	0x04
	.zero		1


	//   ....[30]....
        /*02d4*/ 	.word	0x00000d20
        /*02d8*/ 	.word	0x000000ff
        /*02dc*/ 	.word	0x000000e8
        /*02e0*/ 	.short	0x0100
        /*02e2*/ 	.byte	0x04
	.zero		1


	//   ....[31]....
        /*02e4*/ 	.word	0x00000d30
        /*02e8*/ 	.word	0x000000ff
        /*02ec*/ 	.word	0x000000f8
        /*02f0*/ 	.short	0x0100
        /*02f2*/ 	.byte	0x04
	.zero		1


	//   ....[32]....
        /*02f4*/ 	.word	0x00001870
        /*02f8*/ 	.word	0x00000000
        /*02fc*/ 	.word	0x000000f0
        /*0300*/ 	.short	0x010a
        /*0302*/ 	.byte	0xff
	.zero		1


	//   ....[33]....
        /*0304*/ 	.word	0x000018a0
        /*0308*/ 	.word	0x00000000
        /*030c*/ 	.word	0x000000e0
        /*0310*/ 	.short	0x0101
        /*0312*/ 	.byte	0xff
	.zero		1


	//   ....[34]....
        /*0314*/ 	.word	0x00001970
        /*0318*/ 	.word	0x000000ff
        /*031c*/ 	.word	0x00000028
        /*0320*/ 	.short	0x010a
        /*0322*/ 	.byte	0x04
	.zero		1


	//   ....[35]....
        /*0324*/ 	.word	0x000019f0
        /*0328*/ 	.word	0x000000ff
        /*032c*/ 	.word	0x00000028
        /*0330*/ 	.short	0x010a
        /*0332*/ 	.byte	0x21
	.zero		1


	//   ....[36]....
        /*0334*/ 	.word	0x00001b80
        /*0338*/ 	.word	0x000000ff
        /*033c*/ 	.word	0x00000028
        /*0340*/ 	.short	0x010a
        /*0342*/ 	.byte	0x08
	.zero		1


	//   ....[37]....
        /*0344*/ 	.word	0x00001ca0
        /*0348*/ 	.word	0x000000ff
        /*034c*/ 	.word	0x00000078
        /*0350*/ 	.short	0x0101
        /*0352*/ 	.byte	0x06
	.zero		1


	//   ....[38]....
        /*0354*/ 	.word	0x00001cc0
        /*0358*/ 	.word	0x000000ff
        /*035c*/ 	.word	0x00000028
        /*0360*/ 	.short	0x010a
        /*0362*/ 	.byte	0x04
	.zero		1


	//   ....[39]....
        /*0364*/ 	.word	0x00001d40
        /*0368*/ 	.word	0x000000ff
        /*036c*/ 	.word	0x00000028
        /*0370*/ 	.short	0x010a
        /*0372*/ 	.byte	0x11
	.zero		1


	//   ....[40]....
        /*0374*/ 	.word	0x00001ed0
        /*0378*/ 	.word	0x000000ff
        /*037c*/ 	.word	0x00000028
        /*0380*/ 	.short	0x010a
        /*0382*/ 	.byte	0x07
	.zero		1


	//   ....[41]....
        /*0384*/ 	.word	0x00002020
        /*0388*/ 	.word	0x00000003
        /*038c*/ 	.word	0x00000080
        /*0390*/ 	.short	0x010a
        /*0392*/ 	.byte	0xff
	.zero		1


	//   ....[42]....
        /*0394*/ 	.word	0x00002170
        /*0398*/ 	.word	0x00000000
        /*039c*/ 	.word	0x00000000
        /*03a0*/ 	.short	0x0101
        /*03a2*/ 	.byte	0xff
	.zero		1


	//   ....[43]....
        /*03a4*/ 	.word	0x00002720
        /*03a8*/ 	.word	0x000000ff
        /*03ac*/ 	.word	0x00000000
        /*03b0*/ 	.short	0x010a
        /*03b2*/ 	.byte	0x04
	.zero		1


	//   ....[44]....
        /*03b4*/ 	.word	0x000027b0
        /*03b8*/ 	.word	0x000000ff
        /*03bc*/ 	.word	0x00000000
        /*03c0*/ 	.short	0x010a
        /*03c2*/ 	.byte	0x05
	.zero		1


	//   ....[45]....
        /*03c4*/ 	.word	0x00002840
        /*03c8*/ 	.word	0x000000ff
        /*03cc*/ 	.word	0x00000000
        /*03d0*/ 	.short	0x010a
        /*03d2*/ 	.byte	0x05
	.zero		1


	//   ....[46]....
        /*03d4*/ 	.word	0x000028d0
        /*03d8*/ 	.word	0x000000ff
        /*03dc*/ 	.word	0x00000000
        /*03e0*/ 	.short	0x010a
        /*03e2*/ 	.byte	0x05
	.zero		1


	//   ....[47]....
        /*03e4*/ 	.word	0x00002970
        /*03e8*/ 	.word	0x00000000
        /*03ec*/ 	.word	0x00000000
        /*03f0*/ 	.short	0x010a
        /*03f2*/ 	.byte	0xff
	.zero		1


	//   ....[48]....
        /*03f4*/ 	.word	0x00002a90
        /*03f8*/ 	.word	0x00000002
        /*03fc*/ 	.word	0x000000e0
        /*0400*/ 	.short	0x010a
        /*0402*/ 	.byte	0xff
	.zero		1


	//   ....[49]....
        /*0404*/ 	.word	0x00002b00
        /*0408*/ 	.word	0x00000002
        /*040c*/ 	.word	0x00000000
        /*0410*/ 	.short	0x0101
        /*0412*/ 	.byte	0xff
	.zero		1


	//   ....[50]....
        /*0414*/ 	.word	0x00002b20
        /*0418*/ 	.word	0x000000ff
        /*041c*/ 	.word	0x00000090
        /*0420*/ 	.short	0x010a
        /*0422*/ 	.byte	0x04
	.zero		1


	//   ....[51]....
        /*0424*/ 	.word	0x00002c40
        /*0428*/ 	.word	0x00000002
        /*042c*/ 	.word	0x00000080
        /*0430*/ 	.short	0x010a
        /*0432*/ 	.byte	0xff
	.zero		1


	//   ....[52]....
        /*0434*/ 	.word	0x00002d40
        /*0438*/ 	.word	0x00000002
        /*043c*/ 	.word	0x00000000
        /*0440*/ 	.short	0x0101
        /*0442*/ 	.byte	0xff
	.zero		1


	//   ....[53]....
        /*0444*/ 	.word	0x00002dd0
        /*0448*/ 	.word	0x000000ff
        /*044c*/ 	.word	0x00000090
        /*0450*/ 	.short	0x0106
        /*0452*/ 	.byte	0x04
	.zero		1


	//   ....[54]....
        /*0454*/ 	.word	0x00002df0
        /*0458*/ 	.word	0x000000ff
        /*045c*/ 	.word	0x00000090
        /*0460*/ 	.short	0x010a
        /*0462*/ 	.byte	0x04
	.zero		1


	//   ....[55]....
        /*0464*/ 	.word	0x00002e80
        /*0468*/ 	.word	0x000000ff
        /*046c*/ 	.word	0x00000090
        /*0470*/ 	.short	0x0106
        /*0472*/ 	.byte	0x07
	.zero		1


	//   ....[56]....
        /*0474*/ 	.word	0x00002ec0
        /*0478*/ 	.word	0x00000000
        /*047c*/ 	.word	0x00000090
        /*0480*/ 	.short	0x010a
        /*0482*/ 	.byte	0xff
	.zero		1


	//   ....[57]....
        /*0484*/ 	.word	0x00003410
        /*0488*/ 	.word	0x00000000
        /*048c*/ 	.word	0x00000080
        /*0490*/ 	.short	0x010a
        /*0492*/ 	.byte	0xff
	.zero		1


	//   ....[58]....
        /*0494*/ 	.word	0x00003510
        /*0498*/ 	.word	0x00000003
        /*049c*/ 	.word	0x00000000
        /*04a0*/ 	.short	0x0101
        /*04a2*/ 	.byte	0xff
	.zero		1


	//   ....[59]....
        /*04a4*/ 	.word	0x00003520
        /*04a8*/ 	.word	0x000000ff
        /*04ac*/ 	.word	0x00000000
        /*04b0*/ 	.short	0x010a
        /*04b2*/ 	.byte	0x04
	.zero		1


	//   ....[60]....
        /*04b4*/ 	.word	0x000035a0
        /*04b8*/ 	.word	0x000000ff
        /*04bc*/ 	.word	0x000000c0
        /*04c0*/ 	.short	0x010a
        /*04c2*/ 	.byte	0x1f
	.zero		1


	//   ....[61]....
        /*04c4*/ 	.word	0x00003680
        /*04c8*/ 	.word	0x000000ff
        /*04cc*/ 	.word	0x00000000
        /*04d0*/ 	.short	0x010a
        /*04d2*/ 	.byte	0x05
	.zero		1


	//   ....[62]....
        /*04d4*/ 	.word	0x000037c0
        /*04d8*/ 	.word	0x000000ff
        /*04dc*/ 	.word	0x00000000
        /*04e0*/ 	.short	0x010a
        /*04e2*/ 	.byte	0x04
	.zero		1


	//   ....[63]....
        /*04e4*/ 	.word	0x00003a50
        /*04e8*/ 	.word	0x000000ff
        /*04ec*/ 	.word	0x00000000
        /*04f0*/ 	.short	0x010a
        /*04f2*/ 	.byte	0x04
	.zero		1


	//   ....[64]....
        /*04f4*/ 	.word	0x00003ae0
        /*04f8*/ 	.word	0x000000ff
        /*04fc*/ 	.word	0x00000000
        /*0500*/ 	.short	0x010a
        /*0502*/ 	.byte	0x05
	.zero		1


	//   ....[65]....
        /*0504*/ 	.word	0x00003b70
        /*0508*/ 	.word	0x000000ff
        /*050c*/ 	.word	0x00000000
        /*0510*/ 	.short	0x010a
        /*0512*/ 	.byte	0x05
	.zero		1


	//   ....[66]....
        /*0514*/ 	.word	0x00003c00
        /*0518*/ 	.word	0x000000ff
        /*051c*/ 	.word	0x00000000
        /*0520*/ 	.short	0x010a
        /*0522*/ 	.byte	0x04
	.zero		1


	//   ....[67]....
        /*0524*/ 	.word	0x000040b0
        /*0528*/ 	.word	0x0000000c
        /*052c*/ 	.word	0x00000080
        /*0530*/ 	.short	0x010a
        /*0532*/ 	.byte	0xff
	.zero		1


	//   ....[68]....
        /*0534*/ 	.word	0x00004220
        /*0538*/ 	.word	0x00000000
        /*053c*/ 	.word	0x00000000
        /*0540*/ 	.short	0x0101
        /*0542*/ 	.byte	0xff
	.zero		1


	//   ....[69]....
        /*0544*/ 	.word	0x000046b0
        /*0548*/ 	.word	0x000000ff
        /*054c*/ 	.word	0x00000078
        /*0550*/ 	.short	0x010a
        /*0552*/ 	.byte	0x15
	.zero		1


	//   ....[70]....
        /*0554*/ 	.word	0x00004830
        /*0558*/ 	.word	0x000000ff
        /*055c*/ 	.word	0x00000060
        /*0560*/ 	.short	0x010a
        /*0562*/ 	.byte	0x15
	.zero		1


	//   ....[71]....
        /*0564*/ 	.word	0x000049b0
        /*0568*/ 	.word	0x000000ff
        /*056c*/ 	.word	0x00000050
        /*0570*/ 	.short	0x010b
        /*0572*/ 	.byte	0x15
	.zero		1


	//   ....[72]....
        /*0574*/ 	.word	0x000049c0
        /*0578*/ 	.word	0x000000ff
        /*057c*/ 	.word	0x00000000
        /*0580*/ 	.short	0x0101
        /*0582*/ 	.byte	0x06
	.zero		1


	//   ....[73]....
        /*0584*/ 	.word	0x000049d0
        /*0588*/ 	.word	0x000000ff
        /*058c*/ 	.word	0x00000068
        /*0590*/ 	.short	0x010a
        /*0592*/ 	.byte	0x15
	.zero		1


	//   ....[74]....
        /*0594*/ 	.word	0x00004bc0
        /*0598*/ 	.word	0x000000ff
        /*059c*/ 	.word	0x00000058
        /*05a0*/ 	.short	0x010b
        /*05a2*/ 	.byte	0x15
	.zero		1


	//   ....[75]....
        /*05a4*/ 	.word	0x00004bd0
        /*05a8*/ 	.word	0x000000ff
        /*05ac*/ 	.word	0x00000000
        /*05b0*/ 	.short	0x0101
        /*05b2*/ 	.byte	0x21
	.zero		1


	//   ....[76]....
        /*05b4*/ 	.word	0x00004c00
        /*05b8*/ 	.word	0x000000ff
        /*05bc*/ 	.word	0x00000060
        /*05c0*/ 	.short	0x010a
        /*05c2*/ 	.byte	0x15
	.zero		1


	//   ....[77]....
        /*05c4*/ 	.word	0x00004c40
        /*05c8*/ 	.word	0x00000000
        /*05cc*/ 	.word	0x00000068
        /*05d0*/ 	.short	0x010a
        /*05d2*/ 	.byte	0xff
	.zero		1


	//   ....[78]....
        /*05d4*/ 	.word	0x00004f50
        /*05d8*/ 	.word	0x00000003
        /*05dc*/ 	.word	0x00000080
        /*05e0*/ 	.short	0x010a
        /*05e2*/ 	.byte	0xff
	.zero		1


	//   ....[79]....
        /*05e4*/ 	.word	0x000050d0
        /*05e8*/ 	.word	0x00000000
        /*05ec*/ 	.word	0x00000000
        /*05f0*/ 	.short	0x0101
        /*05f2*/ 	.byte	0xff
	.zero		1


	//   ....[80]....
        /*05f4*/ 	.word	0x00005be0
        /*05f8*/ 	.word	0x00000003
        /*05fc*/ 	.word	0x00000050
        /*0600*/ 	.short	0x010a
        /*0602*/ 	.byte	0xff
	.zero		1


	//   ....[81]....
        /*0604*/ 	.word	0x00005c20
        /*0608*/ 	.word	0x0000002b
        /*060c*/ 	.word	0x000000a0
        /*0610*/ 	.short	0x010a
        /*0612*/ 	.byte	0xff
	.zero		1


	//   ....[82]....
        /*0614*/ 	.word	0x00005d60
        /*0618*/ 	.word	0x00000003
        /*061c*/ 	.word	0x00000050
        /*0620*/ 	.short	0x010a
        /*0622*/ 	.byte	0xff
	.zero		1


	//   ....[83]....
        /*0624*/ 	.word	0x00005e80
        /*0628*/ 	.word	0x00000000
        /*062c*/ 	.word	0x00000000
        /*0630*/ 	.short	0x0101
        /*0632*/ 	.byte	0xff
	.zero		1


	//   ....[84]....
        /*0634*/ 	.word	0x00005f00
        /*0638*/ 	.word	0x0000002b
        /*063c*/ 	.word	0x000000a0
        /*0640*/ 	.short	0x010a
        /*0642*/ 	.byte	0xff
	.zero		1


	//   ....[85]....
        /*0644*/ 	.word	0x00006a70
        /*0648*/ 	.word	0x00000003
        /*064c*/ 	.word	0x00000050
        /*0650*/ 	.short	0x010a
        /*0652*/ 	.byte	0xff
	.zero		1


	//   ....[86]....
        /*0654*/ 	.word	0x00006b20
        /*0658*/ 	.word	0x00000003
        /*065c*/ 	.word	0x00000050
        /*0660*/ 	.short	0x010a
        /*0662*/ 	.byte	0xff
	.zero		1


	//   ....[87]....
        /*0664*/ 	.word	0x00006c40
        /*0668*/ 	.word	0x00000000
        /*066c*/ 	.word	0x00000000
        /*0670*/ 	.short	0x0101
        /*0672*/ 	.byte	0xff
	.zero		1


	//   ....[88]....
        /*0674*/ 	.word	0x00007050
        /*0678*/ 	.word	0x000000ff
        /*067c*/ 	.word	0x00000000
        /*0680*/ 	.short	0x0101
        /*0682*/ 	.byte	0x04
	.zero		1


	//   ....[89]....
        /*0684*/ 	.word	0x00007950
        /*0688*/ 	.word	0x00000000
        /*068c*/ 	.word	0x000000f0
        /*0690*/ 	.short	0x010a
        /*0692*/ 	.byte	0xff
	.zero		1


	//   ....[90]....
        /*0694*/ 	.word	0x000079b0
        /*0698*/ 	.word	0x00000000
        /*069c*/ 	.word	0x00000028
        /*06a0*/ 	.short	0x010a
        /*06a2*/ 	.byte	0xff
	.zero		1


	//   ....[91]....
        /*06a4*/ 	.word	0x00007a10
        /*06a8*/ 	.word	0x00000000
        /*06ac*/ 	.word	0x00000028
        /*06b0*/ 	.short	0x010a
        /*06b2*/ 	.byte	0xff
	.zero		1


	//   ....[92]....
        /*06b4*/ 	.word	0x00007a60
        /*06b8*/ 	.word	0x00000003
        /*06bc*/ 	.word	0x00000080
        /*06c0*/ 	.short	0x010a
        /*06c2*/ 	.byte	0xff
	.zero		1


	//   ....[93]....
        /*06c4*/ 	.word	0x00007ac0
        /*06c8*/ 	.word	0x00000000
        /*06cc*/ 	.word	0x00000000
        /*06d0*/ 	.short	0x010a
        /*06d2*/ 	.byte	0xff
	.zero		1


	//   ....[94]....
        /*06d4*/ 	.word	0x00007b20
        /*06d8*/ 	.word	0x00000000
        /*06dc*/ 	.word	0x00000000
        /*06e0*/ 	.short	0x010a
        /*06e2*/ 	.byte	0xff
	.zero		1


	//   ....[95]....
        /*06e4*/ 	.word	0x00007b80
        /*06e8*/ 	.word	0x00000000
        /*06ec*/ 	.word	0x00000000
        /*06f0*/ 	.short	0x010a
        /*06f2*/ 	.byte	0xff
	.zero		1


	//   ....[96]....
        /*06f4*/ 	.word	0x00007be0
        /*06f8*/ 	.word	0x00000000
        /*06fc*/ 	.word	0x00000000
        /*0700*/ 	.short	0x010a
        /*0702*/ 	.byte	0xff
	.zero		1


	//   ....[97]....
        /*0704*/ 	.word	0x00007c30
        /*0708*/ 	.word	0x00000002
        /*070c*/ 	.word	0x000000e0
        /*0710*/ 	.short	0x010a
        /*0712*/ 	.byte	0xff
	.zero		1


	//   ....[98]....
        /*0714*/ 	.word	0x00007c90
        /*0718*/ 	.word	0x00000002
        /*071c*/ 	.word	0x00000090
        /*0720*/ 	.short	0x010a
        /*0722*/ 	.byte	0xff
	.zero		1


	//   ....[99]....
        /*0724*/ 	.word	0x00007ce0
        /*0728*/ 	.word	0x00000002
        /*072c*/ 	.word	0x00000080
        /*0730*/ 	.short	0x010a
        /*0732*/ 	.byte	0xff
	.zero		1


	//   ....[100]....
        /*0734*/ 	.word	0x00007d40
        /*0738*/ 	.word	0x00000000
        /*073c*/ 	.word	0x00000090
        /*0740*/ 	.short	0x010a
        /*0742*/ 	.byte	0xff
	.zero		1


	//   ....[101]....
        /*0744*/ 	.word	0x00007d90
        /*0748*/ 	.word	0x00000000
        /*074c*/ 	.word	0x00000080
        /*0750*/ 	.short	0x010a
        /*0752*/ 	.byte	0xff
	.zero		1


	//   ....[102]....
        /*0754*/ 	.word	0x00007df0
        /*0758*/ 	.word	0x00000002
        /*075c*/ 	.word	0x000000c0
        /*0760*/ 	.short	0x010a
        /*0762*/ 	.byte	0xff
	.zero		1


	//   ....[103]....
        /*0764*/ 	.word	0x00007e50
        /*0768*/ 	.word	0x00000000
        /*076c*/ 	.word	0x00000000
        /*0770*/ 	.short	0x010a
        /*0772*/ 	.byte	0xff
	.zero		1


	//   ....[104]....
        /*0774*/ 	.word	0x00007eb0
        /*0778*/ 	.word	0x00000000
        /*077c*/ 	.word	0x00000000
        /*0780*/ 	.short	0x010a
        /*0782*/ 	.byte	0xff
	.zero		1


	//   ....[105]....
        /*0784*/ 	.word	0x00007f10
        /*0788*/ 	.word	0x00000000
        /*078c*/ 	.word	0x00000000
        /*0790*/ 	.short	0x010a
        /*0792*/ 	.byte	0xff
	.zero		1


	//   ....[106]....
        /*0794*/ 	.word	0x00007f70
        /*0798*/ 	.word	0x00000000
        /*079c*/ 	.word	0x00000000
        /*07a0*/ 	.short	0x010a
        /*07a2*/ 	.byte	0xff
	.zero		1


	//   ....[107]....
        /*07a4*/ 	.word	0x00007fd0
        /*07a8*/ 	.word	0x00000000
        /*07ac*/ 	.word	0x00000000
        /*07b0*/ 	.short	0x010a
        /*07b2*/ 	.byte	0xff
	.zero		1


	//   ....[108]....
        /*07b4*/ 	.word	0x00008020
        /*07b8*/ 	.word	0x0000000c
        /*07bc*/ 	.word	0x00000080
        /*07c0*/ 	.short	0x010a
        /*07c2*/ 	.byte	0xff
	.zero		1


	//   ....[109]....
        /*07c4*/ 	.word	0x00008080
        /*07c8*/ 	.word	0x00000000
        /*07cc*/ 	.word	0x00000078
        /*07d0*/ 	.short	0x010a
        /*07d2*/ 	.byte	0xff
	.zero		1


	//   ....[110]....
        /*07d4*/ 	.word	0x000080e0
        /*07d8*/ 	.word	0x00000000
        /*07dc*/ 	.word	0x00000060
        /*07e0*/ 	.short	0x010a
        /*07e2*/ 	.byte	0xff
	.zero		1


	//   ....[111]....
        /*07e4*/ 	.word	0x00008140
        /*07e8*/ 	.word	0x00000000
        /*07ec*/ 	.word	0x00000068
        /*07f0*/ 	.short	0x010a
        /*07f2*/ 	.byte	0xff
	.zero		1


	//   ....[112]....
        /*07f4*/ 	.word	0x000081a0
        /*07f8*/ 	.word	0x00000000
        /*07fc*/ 	.word	0x00000060
        /*0800*/ 	.short	0x010a
        /*0802*/ 	.byte	0xff
	.zero		1


	//   ....[113]....
        /*0804*/ 	.word	0x000081f0
        /*0808*/ 	.word	0x00000003
        /*080c*/ 	.word	0x00000080
        /*0810*/ 	.short	0x010a
        /*0812*/ 	.byte	0xff
	.zero		1


	//   ....[114]....
        /*0814*/ 	.word	0x00008240
        /*0818*/ 	.word	0x00000003
        /*081c*/ 	.word	0x00000050
        /*0820*/ 	.short	0x010a
        /*0822*/ 	.byte	0xff
	.zero		1


	//   ....[115]....
        /*0824*/ 	.word	0x00008290
        /*0828*/ 	.word	0x0000002b
        /*082c*/ 	.word	0x000000a0
        /*0830*/ 	.short	0x010a
        /*0832*/ 	.byte	0xff
	.zero		1


	//   ....[116]....
        /*0834*/ 	.word	0x000082e0
        /*0838*/ 	.word	0x00000003
        /*083c*/ 	.word	0x00000050
        /*0840*/ 	.short	0x010a
        /*0842*/ 	.byte	0xff
	.zero		1


	//----- nvinfo : EIATTR_NUM_MBARRIERS
	.align		4
.L_47:
        /*0844*/ 	.byte	0x03, 0x38
        /*0846*/ 	.short	0x0020


	//----- nvinfo : EIATTR_EXIT_INSTR_OFFSETS
	.align		4
        /*0848*/ 	.byte	0x04, 0x1c
        /*084a*/ 	.short	(.L_49 - .L_48)


	//   ....[0]....
.L_48:
        /*084c*/ 	.word	0x000029a0


	//   ....[1]....
        /*0850*/ 	.word	0x00002e90


	//   ....[2]....
        /*0854*/ 	.word	0x00002ef0


	//   ....[3]....
        /*0858*/ 	.word	0x00003e60


	//   ....[4]....
        /*085c*/ 	.word	0x00004c70


	//   ....[5]....
        /*0860*/ 	.word	0x00004cb0


	//   ....[6]....
        /*0864*/ 	.word	0x00007940


	//----- nvinfo : EIATTR_MAX_THREADS
	.align		4
.L_49:
        /*0868*/ 	.byte	0x04, 0x05
        /*086a*/ 	.short	(.L_51 - .L_50)
.L_50:
        /*086c*/ 	.word	0x00000100
        /*0870*/ 	.word	0x00000001
        /*0874*/ 	.word	0x00000001


	//----- nvinfo : EIATTR_CRS_STACK_SIZE
	.align		4
.L_51:
        /*0878*/ 	.byte	0x04, 0x1e
        /*087a*/ 	.short	(.L_53 - .L_52)
.L_52:
        /*087c*/ 	.word	0x00000000


	//----- nvinfo : EIATTR_CBANK_PARAM_SIZE
	.align		4
.L_53:
        /*0880*/ 	.byte	0x03, 0x19
        /*0882*/ 	.short	0x0800


	//----- nvinfo : EIATTR_PARAM_CBANK
	.align		4
        /*0884*/ 	.byte	0x04, 0x0a
        /*0886*/ 	.short	(.L_55 - .L_54)
	.align		4
.L_54:
        /*0888*/ 	.word	index@(.nv.constant0._ZN7cutlass13device_kernelINS_4gemm6kernel13GemmUniversalIN4cute5tupleIJiiiiEEENS1_10collective13CollectiveMmaINS1_35MainloopSm100TmaUmmaWarpSpecializedILi5ELi2ELi4ENS5_IJNS4_1CILi1EEENSA_ILi2EEESB_EEEEENS5_IJNSA_ILi64EEENSA_ILi128EEESG_EEEaNS5_IJlSB_lEEEaSI_NS4_8TiledMMAINS4_8MMA_AtomIJNS4_15SM100_MMA_S8_SSIaaiLi64ELi128ELNS4_4UMMA5MajorE0ELSN_0ELNSM_8SaturateE0EEEEEENS4_6LayoutINS5_IJSB_SB_SB_EEENS5_IJNSA_ILi0EEEST_ST_EEEEENS5_IJNS4_10UnderscoreESW_SW_EEEEENS4_23SM90_TMA_LOAD_MULTICASTENS4_14ComposedLayoutINS4_7SwizzleILi3ELi4ELi3EEENS4_18smem_ptr_flag_bitsILi8EEENSR_INS5_IJNSA_ILi8EEESG_EEENS5_IJSG_SB_EEEEEEEvNS4_8identityENS4_13SM90_TMA_LOADES19_vS1A_EENS_8epilogue10collective18CollectiveEpilogueINS1D_23Sm100TmaWarpSpecializedILi2ELi2ELi32ELb0ELb0EEEJSH_NS5_IJNSR_ISF_SB_EES1I_EEEaSI_aSI_NS1D_6fusion15FusionCallbacksIS1H_NS1K_17LinearCombinationIaiaiLNS_15FloatRoundStyleE2EEESH_S1J_JEEENS4_5SM1004TMEM4LOAD26SM100_TMEM_LOAD_16dp32b32xES1B_NS10_INS11_ILi2ELi4ELi3EEES14_NSR_INS5_IJS15_SF_EEENS5_IJSF_SB_EEEEEEENS4_39AutoVectorizingCopyWithAssumedAlignmentILi128EEENS4_14SM90_TMA_STOREES1Y_S20_S20_EEEvvEEEEvNT_6ParamsE)
        /*088c*/ 	.short	0x0380
        /*088e*/ 	.short	0x0800


	//----- nvinfo : EIATTR_SW_WAR
	.align		4
.L_55:
        /*0890*/ 	.byte	0x04, 0x36
        /*0892*/ 	.short	(.L_57 - .L_56)
.L_56:
        /*0894*/ 	.word	0x00000008
.L_57:


//--------------------- .nv.callgraph             --------------------------
	.section	.nv.callgraph,"",@"SHT_CUDA_CALLGRAPH"
	.align	4
	.sectionentsize	8
	.align		4
        /*0000*/ 	.word	0x00000000
	.align		4
        /*0004*/ 	.word	0xffffffff
	.align		4
        /*0008*/ 	.word	index@(_ZN7cutlass13device_kernelINS_4gemm6kernel13GemmUniversalIN4cute5tupleIJiiiiEEENS1_10collective13CollectiveMmaINS1_35MainloopSm100TmaUmmaWarpSpecializedILi5ELi2ELi4ENS5_IJNS4_1CILi1EEENSA_ILi2EEESB_EEEEENS5_IJNSA_ILi64EEENSA_ILi128EEESG_EEEaNS5_IJlSB_lEEEaSI_NS4_8TiledMMAINS4_8MMA_AtomIJNS4_15SM100_MMA_S8_SSIaaiLi64ELi128ELNS4_4UMMA5MajorE0ELSN_0ELNSM_8SaturateE0EEEEEENS4_6LayoutINS5_IJSB_SB_SB_EEENS5_IJNSA_ILi0EEEST_ST_EEEEENS5_IJNS4_10UnderscoreESW_SW_EEEEENS4_23SM90_TMA_LOAD_MULTICASTENS4_14ComposedLayoutINS4_7SwizzleILi3ELi4ELi3EEENS4_18smem_ptr_flag_bitsILi8EEENSR_INS5_IJNSA_ILi8EEESG_EEENS5_IJSG_SB_EEEEEEEvNS4_8identityENS4_13SM90_TMA_LOADES19_vS1A_EENS_8epilogue10collective18CollectiveEpilogueINS1D_23Sm100TmaWarpSpecializedILi2ELi2ELi32ELb0ELb0EEEJSH_NS5_IJNSR_ISF_SB_EES1I_EEEaSI_aSI_NS1D_6fusion15FusionCallbacksIS1H_NS1K_17LinearCombinationIaiaiLNS_15FloatRoundStyleE2EEESH_S1J_JEEENS4_5SM1004TMEM4LOAD26SM100_TMEM_LOAD_16dp32b32xES1B_NS10_INS11_ILi2ELi4ELi3EEES14_NSR_INS5_IJS15_SF_EEENS5_IJSF_SB_EEEEEEENS4_39AutoVectorizingCopyWithAssumedAlignmentILi128EEENS4_14SM90_TMA_STOREES1Y_S20_S20_EEEvvEEEEvNT_6ParamsE)
	.align		4
        /*000c*/ 	.word	index@(__assertfail)
	.align		4
        /*0010*/ 	.word	0x00000000
	.align		4
        /*0014*/ 	.word	0xfffffffe
	.align		4
        /*0018*/ 	.word	0x00000000
	.align		4
        /*001c*/ 	.word	0xfffffffd
	.align		4
        /*0020*/ 	.word	0x00000000
	.align		4
        /*0024*/ 	.word	0xfffffffc


//--------------------- .nv.constant4             --------------------------
	.section	.nv.constant4,"a",@progbits
	.align	8
	.align		8
.nv.constant4:
        /*0000*/ 	.dword	__assertfail
	.align		8
        /*0008*/ 	.dword	__unnamed_1
	.align		8
        /*0010*/ 	.dword	__unnamed_2
	.align		8
        /*0018*/ 	.dword	_ZN40_INTERNAL_b59f2cf8_4_k_cu_c79bc9ce_105644cuda3std3__45__cpo5beginE
	.align		8
        /*0020*/ 	.dword	_ZN40_INTERNAL_b59f2cf8_4_k_cu_c79bc9ce_105644cuda3std3__45__cpo3endE
	.align		8
        /*0028*/ 	.dword	_ZN40_INTERNAL_b59f2cf8_4_k_cu_c79bc9ce_105644cuda3std3__45__cpo6cbeginE
	.align		8
        /*0030*/ 	.dword	_ZN40_INTERNAL_b59f2cf8_4_k_cu_c79bc9ce_105644cuda3std3__45__cpo4cendE
	.align		8
        /*0038*/ 	.dword	_ZN40_INTERNAL_b59f2cf8_4_k_cu_c79bc9ce_105644cuda3std3__442_GLOBAL__N__b59f2cf8_4_k_cu_c79bc9ce_105646ignoreE
	.align		8
        /*0040*/ 	.dword	_ZN40_INTERNAL_b59f2cf8_4_k_cu_c79bc9ce_105644cuda3std3__419piecewise_constructE
	.align		8
        /*0048*/ 	.dword	_ZN40_INTERNAL_b59f2cf8_4_k_cu_c79bc9ce_105644cuda3std3__48in_placeE
	.align		8
        /*0050*/ 	.dword	_ZN40_INTERNAL_b59f2cf8_4_k_cu_c79bc9ce_105644cuda3std6ranges3__45__cpo4swapE
	.align		8
        /*0058*/ 	.dword	_ZN40_INTERNAL_b59f2cf8_4_k_cu_c79bc9ce_105644cuda3std6ranges3__45__cpo9iter_moveE
	.align		8
        /*0060*/ 	.dword	_ZN40_INTERNAL_b59f2cf8_4_k_cu_c79bc9ce_105644cute7productE
	.align		8
        /*0068*/ 	.dword	_ZN40_INTERNAL_b59f2cf8_4_k_cu_c79bc9ce_105644cute1_E
	.align		8
        /*0070*/ 	.dword	$str$25
	.align		8
        /*0078*/ 	.dword	$str$26
	.align		8
        /*0080*/ 	.dword	$str$27
	.align		8
        /*0088*/ 	.dword	$str$28


//--------------------- .text._ZN7cutlass13device_kernelINS_4gemm6kernel13GemmUniversalIN4cute5tupleIJiiiiEEENS1_10collective13CollectiveMmaINS1_35MainloopSm100TmaUmmaWarpSpecializedILi5ELi2ELi4ENS5_IJNS4_1CILi1EEENSA_ILi2EEESB_EEEEENS5_IJNSA_ILi64EEENSA_ILi128EEESG_EEEaNS5_IJlSB_lEEEaSI_NS4_8TiledMMAINS4_8MMA_AtomIJNS4_15SM100_MMA_S8_SSIaaiLi64ELi128ELNS4_4UMMA5MajorE0ELSN_0ELNSM_8SaturateE0EEEEEENS4_6LayoutINS5_IJSB_SB_SB_EEENS5_IJNSA_ILi0EEEST_ST_EEEEENS5_IJNS4_10UnderscoreESW_SW_EEEEENS4_23SM90_TMA_LOAD_MULTICASTENS4_14ComposedLayoutINS4_7SwizzleILi3ELi4ELi3EEENS4_18smem_ptr_flag_bitsILi8EEENSR_INS5_IJNSA_ILi8EEESG_EEENS5_IJSG_SB_EEEEEEEvNS4_8identityENS4_13SM90_TMA_LOADES19_vS1A_EENS_8epilogue10collective18CollectiveEpilogueINS1D_23Sm100TmaWarpSpecializedILi2ELi2ELi32ELb0ELb0EEEJSH_NS5_IJNSR_ISF_SB_EES1I_EEEaSI_aSI_NS1D_6fusion15FusionCallbacksIS1H_NS1K_17LinearCombinationIaiaiLNS_15FloatRoundStyleE2EEESH_S1J_JEEENS4_5SM1004TMEM4LOAD26SM100_TMEM_LOAD_16dp32b32xES1B_NS10_INS11_ILi2ELi4ELi3EEES14_NSR_INS5_IJS15_SF_EEENS5_IJSF_SB_EEEEEEENS4_39AutoVectorizingCopyWithAssumedAlignmentILi128EEENS4_14SM90_TMA_STOREES1Y_S20_S20_EEEvvEEEEvNT_6ParamsE --------------------------
	.section	.text._ZN7cutlass13device_kernelINS_4gemm6kernel13GemmUniversalIN4cute5tupleIJiiiiEEENS1_10collective13CollectiveMmaINS1_35MainloopSm100TmaUmmaWarpSpecializedILi5ELi2ELi4ENS5_IJNS4_1CILi1EEENSA_ILi2EEESB_EEEEENS5_IJNSA_ILi64EEENSA_ILi128EEESG_EEEaNS5_IJlSB_lEEEaSI_NS4_8TiledMMAINS4_8MMA_AtomIJNS4_15SM100_MMA_S8_SSIaaiLi64ELi128ELNS4_4UMMA5MajorE0ELSN_0ELNSM_8SaturateE0EEEEEENS4_6LayoutINS5_IJSB_SB_SB_EEENS5_IJNSA_ILi0EEEST_ST_EEEEENS5_IJNS4_10UnderscoreESW_SW_EEEEENS4_23SM90_TMA_LOAD_MULTICASTENS4_14ComposedLayoutINS4_7SwizzleILi3ELi4ELi3EEENS4_18smem_ptr_flag_bitsILi8EEENSR_INS5_IJNSA_ILi8EEESG_EEENS5_IJSG_SB_EEEEEEEvNS4_8identityENS4_13SM90_TMA_LOADES19_vS1A_EENS_8epilogue10collective18CollectiveEpilogueINS1D_23Sm100TmaWarpSpecializedILi2ELi2ELi32ELb0ELb0EEEJSH_NS5_IJNSR_ISF_SB_EES1I_EEEaSI_aSI_NS1D_6fusion15FusionCallbacksIS1H_NS1K_17LinearCombinationIaiaiLNS_15FloatRoundStyleE2EEESH_S1J_JEEENS4_5SM1004TMEM4LOAD26SM100_TMEM_LOAD_16dp32b32xES1B_NS10_INS11_ILi2ELi4ELi3EEES14_NSR_INS5_IJS15_SF_EEENS5_IJSF_SB_EEEEEEENS4_39AutoVectorizingCopyWithAssumedAlignmentILi128EEENS4_14SM90_TMA_STOREES1Y_S20_S20_EEEvvEEEEvNT_6ParamsE,"ax",@progbits
	.align	128
.text._ZN7cutlass13device_kernelINS_4gemm6kernel13GemmUniversalIN4cute5tupleIJiiiiEEENS1_10collective13CollectiveMmaINS1_35MainloopSm100TmaUmmaWarpSpecializedILi5ELi2ELi4ENS5_IJNS4_1CILi1EEENSA_ILi2EEESB_EEEEENS5_IJNSA_ILi64EEENSA_ILi128EEESG_EEEaNS5_IJlSB_lEEEaSI_NS4_8TiledMMAINS4_8MMA_AtomIJNS4_15SM100_MMA_S8_SSIaaiLi64ELi128ELNS4_4UMMA5MajorE0ELSN_0ELNSM_8SaturateE0EEEEEENS4_6LayoutINS5_IJSB_SB_SB_EEENS5_IJNSA_ILi0EEEST_ST_EEEEENS5_IJNS4_10UnderscoreESW_SW_EEEEENS4_23SM90_TMA_LOAD_MULTICASTENS4_14ComposedLayoutINS4_7SwizzleILi3ELi4ELi3EEENS4_18smem_ptr_flag_bitsILi8EEENSR_INS5_IJNSA_ILi8EEESG_EEENS5_IJSG_SB_EEEEEEEvNS4_8identityENS4_13SM90_TMA_LOADES19_vS1A_EENS_8epilogue10collective18CollectiveEpilogueINS1D_23Sm100TmaWarpSpecializedILi2ELi2ELi32ELb0ELb0EEEJSH_NS5_IJNSR_ISF_SB_EES1I_EEEaSI_aSI_NS1D_6fusion15FusionCallbacksIS1H_NS1K_17LinearCombinationIaiaiLNS_15FloatRoundStyleE2EEESH_S1J_JEEENS4_5SM1004TMEM4LOAD26SM100_TMEM_LOAD_16dp32b32xES1B_NS10_INS11_ILi2ELi4ELi3EEES14_NSR_INS5_IJS15_SF_EEENS5_IJSF_SB_EEEEEEENS4_39AutoVectorizingCopyWithAssumedAlignmentILi128EEENS4_14SM90_TMA_STOREES1Y_S20_S20_EEEvvEEEEvNT_6ParamsE:
        .type           _ZN7cutlass13device_kernelINS_4gemm6kernel13GemmUniversalIN4cute5tupleIJiiiiEEENS1_10collective13CollectiveMmaINS1_35MainloopSm100TmaUmmaWarpSpecializedILi5ELi2ELi4ENS5_IJNS4_1CILi1EEENSA_ILi2EEESB_EEEEENS5_IJNSA_ILi64EEENSA_ILi128EEESG_EEEaNS5_IJlSB_lEEEaSI_NS4_8TiledMMAINS4_8MMA_AtomIJNS4_15SM100_MMA_S8_SSIaaiLi64ELi128ELNS4_4UMMA5MajorE0ELSN_0ELNSM_8SaturateE0EEEEEENS4_6LayoutINS5_IJSB_SB_SB_EEENS5_IJNSA_ILi0EEEST_ST_EEEEENS5_IJNS4_10UnderscoreESW_SW_EEEEENS4_23SM90_TMA_LOAD_MULTICASTENS4_14ComposedLayoutINS4_7SwizzleILi3ELi4ELi3EEENS4_18smem_ptr_flag_bitsILi8EEENSR_INS5_IJNSA_ILi8EEESG_EEENS5_IJSG_SB_EEEEEEEvNS4_8identityENS4_13SM90_TMA_LOADES19_vS1A_EENS_8epilogue10collective18CollectiveEpilogueINS1D_23Sm100TmaWarpSpecializedILi2ELi2ELi32ELb0ELb0EEEJSH_NS5_IJNSR_ISF_SB_EES1I_EEEaSI_aSI_NS1D_6fusion15FusionCallbacksIS1H_NS1K_17LinearCombinationIaiaiLNS_15FloatRoundStyleE2EEESH_S1J_JEEENS4_5SM1004TMEM4LOAD26SM100_TMEM_LOAD_16dp32b32xES1B_NS10_INS11_ILi2ELi4ELi3EEES14_NSR_INS5_IJS15_SF_EEENS5_IJSF_SB_EEEEEEENS4_39AutoVectorizingCopyWithAssumedAlignmentILi128EEENS4_14SM90_TMA_STOREES1Y_S20_S20_EEEvvEEEEvNT_6ParamsE,@function
        .size           _ZN7cutlass13device_kernelINS_4gemm6kernel13GemmUniversalIN4cute5tupleIJiiiiEEENS1_10collective13CollectiveMmaINS1_35MainloopSm100TmaUmmaWarpSpecializedILi5ELi2ELi4ENS5_IJNS4_1CILi1EEENSA_ILi2EEESB_EEEEENS5_IJNSA_ILi64EEENSA_ILi128EEESG_EEEaNS5_IJlSB_lEEEaSI_NS4_8TiledMMAINS4_8MMA_AtomIJNS4_15SM100_MMA_S8_SSIaaiLi64ELi128ELNS4_4UMMA5MajorE0ELSN_0ELNSM_8SaturateE0EEEEEENS4_6LayoutINS5_IJSB_SB_SB_EEENS5_IJNSA_ILi0EEEST_ST_EEEEENS5_IJNS4_10UnderscoreESW_SW_EEEEENS4_23SM90_TMA_LOAD_MULTICASTENS4_14ComposedLayoutINS4_7SwizzleILi3ELi4ELi3EEENS4_18smem_ptr_flag_bitsILi8EEENSR_INS5_IJNSA_ILi8EEESG_EEENS5_IJSG_SB_EEEEEEEvNS4_8identityENS4_13SM90_TMA_LOADES19_vS1A_EENS_8epilogue10collective18CollectiveEpilogueINS1D_23Sm100TmaWarpSpecializedILi2ELi2ELi32ELb0ELb0EEEJSH_NS5_IJNSR_ISF_SB_EES1I_EEEaSI_aSI_NS1D_6fusion15FusionCallbacksIS1H_NS1K_17LinearCombinationIaiaiLNS_15FloatRoundStyleE2EEESH_S1J_JEEENS4_5SM1004TMEM4LOAD26SM100_TMEM_LOAD_16dp32b32xES1B_NS10_INS11_ILi2ELi4ELi3EEES14_NSR_INS5_IJS15_SF_EEENS5_IJSF_SB_EEEEEEENS4_39AutoVectorizingCopyWithAssumedAlignmentILi128EEENS4_14SM90_TMA_STOREES1Y_S20_S20_EEEvvEEEEvNT_6ParamsE,(.L_x_152 - _ZN7cutlass13device_kernelINS_4gemm6kernel13GemmUniversalIN4cute5tupleIJiiiiEEENS1_10collective13CollectiveMmaINS1_35MainloopSm100TmaUmmaWarpSpecializedILi5ELi2ELi4ENS5_IJNS4_1CILi1EEENSA_ILi2EEESB_EEEEENS5_IJNSA_ILi64EEENSA_ILi128EEESG_EEEaNS5_IJlSB_lEEEaSI_NS4_8TiledMMAINS4_8MMA_AtomIJNS4_15SM100_MMA_S8_SSIaaiLi64ELi128ELNS4_4UMMA5MajorE0ELSN_0ELNSM_8SaturateE0EEEEEENS4_6LayoutINS5_IJSB_SB_SB_EEENS5_IJNSA_ILi0EEEST_ST_EEEEENS5_IJNS4_10UnderscoreESW_SW_EEEEENS4_23SM90_TMA_LOAD_MULTICASTENS4_14ComposedLayoutINS4_7SwizzleILi3ELi4ELi3EEENS4_18smem_ptr_flag_bitsILi8EEENSR_INS5_IJNSA_ILi8EEESG_EEENS5_IJSG_SB_EEEEEEEvNS4_8identityENS4_13SM90_TMA_LOADES19_vS1A_EENS_8epilogue10collective18CollectiveEpilogueINS1D_23Sm100TmaWarpSpecializedILi2ELi2ELi32ELb0ELb0EEEJSH_NS5_IJNSR_ISF_SB_EES1I_EEEaSI_aSI_NS1D_6fusion15FusionCallbacksIS1H_NS1K_17LinearCombinationIaiaiLNS_15FloatRoundStyleE2EEESH_S1J_JEEENS4_5SM1004TMEM4LOAD26SM100_TMEM_LOAD_16dp32b32xES1B_NS10_INS11_ILi2ELi4ELi3EEES14_NSR_INS5_IJS15_SF_EEENS5_IJSF_SB_EEEEEEENS4_39AutoVectorizingCopyWithAssumedAlignmentILi128EEENS4_14SM90_TMA_STOREES1Y_S20_S20_EEEvvEEEEvNT_6ParamsE)
        .other          _ZN7cutlass13device_kernelINS_4gemm6kernel13GemmUniversalIN4cute5tupleIJiiiiEEENS1_10collective13CollectiveMmaINS1_35MainloopSm100TmaUmmaWarpSpecializedILi5ELi2ELi4ENS5_IJNS4_1CILi1EEENSA_ILi2EEESB_EEEEENS5_IJNSA_ILi64EEENSA_ILi128EEESG_EEEaNS5_IJlSB_lEEEaSI_NS4_8TiledMMAINS4_8MMA_AtomIJNS4_15SM100_MMA_S8_SSIaaiLi64ELi128ELNS4_4UMMA5MajorE0ELSN_0ELNSM_8SaturateE0EEEEEENS4_6LayoutINS5_IJSB_SB_SB_EEENS5_IJNSA_ILi0EEEST_ST_EEEEENS5_IJNS4_10UnderscoreESW_SW_EEEEENS4_23SM90_TMA_LOAD_MULTICASTENS4_14ComposedLayoutINS4_7SwizzleILi3ELi4ELi3EEENS4_18smem_ptr_flag_bitsILi8EEENSR_INS5_IJNSA_ILi8EEESG_EEENS5_IJSG_SB_EEEEEEEvNS4_8identityENS4_13SM90_TMA_LOADES19_vS1A_EENS_8epilogue10collective18CollectiveEpilogueINS1D_23Sm100TmaWarpSpecializedILi2ELi2ELi32ELb0ELb0EEEJSH_NS5_IJNSR_ISF_SB_EES1I_EEEaSI_aSI_NS1D_6fusion15FusionCallbacksIS1H_NS1K_17LinearCombinationIaiaiLNS_15FloatRoundStyleE2EEESH_S1J_JEEENS4_5SM1004TMEM4LOAD26SM100_TMEM_LOAD_16dp32b32xES1B_NS10_INS11_ILi2ELi4ELi3EEES14_NSR_INS5_IJS15_SF_EEENS5_IJSF_SB_EEEEEEENS4_39AutoVectorizingCopyWithAssumedAlignmentILi128EEENS4_14SM90_TMA_STOREES1Y_S20_S20_EEEvvEEEEvNT_6ParamsE,@"STO_CUDA_ENTRY STV_DEFAULT"
_ZN7cutlass13device_kernelINS_4gemm6kernel13GemmUniversalIN4cute5tupleIJiiiiEEENS1_10collective13CollectiveMmaINS1_35MainloopSm100TmaUmmaWarpSpecializedILi5ELi2ELi4ENS5_IJNS4_1CILi1EEENSA_ILi2EEESB_EEEEENS5_IJNSA_ILi64EEENSA_ILi128EEESG_EEEaNS5_IJlSB_lEEEaSI_NS4_8TiledMMAINS4_8MMA_AtomIJNS4_15SM100_MMA_S8_SSIaaiLi64ELi128ELNS4_4UMMA5MajorE0ELSN_0ELNSM_8SaturateE0EEEEEENS4_6LayoutINS5_IJSB_SB_SB_EEENS5_IJNSA_ILi0EEEST_ST_EEEEENS5_IJNS4_10UnderscoreESW_SW_EEEEENS4_23SM90_TMA_LOAD_MULTICASTENS4_14ComposedLayoutINS4_7SwizzleILi3ELi4ELi3EEENS4_18smem_ptr_flag_bitsILi8EEENSR_INS5_IJNSA_ILi8EEESG_EEENS5_IJSG_SB_EEEEEEEvNS4_8identityENS4_13SM90_TMA_LOADES19_vS1A_EENS_8epilogue10collective18CollectiveEpilogueINS1D_23Sm100TmaWarpSpecializedILi2ELi2ELi32ELb0ELb0EEEJSH_NS5_IJNSR_ISF_SB_EES1I_EEEaSI_aSI_NS1D_6fusion15FusionCallbacksIS1H_NS1K_17LinearCombinationIaiaiLNS_15FloatRoundStyleE2EEESH_S1J_JEEENS4_5SM1004TMEM4LOAD26SM100_TMEM_LOAD_16dp32b32xES1B_NS10_INS11_ILi2ELi4ELi3EEES14_NSR_INS5_IJS15_SF_EEENS5_IJSF_SB_EEEEEEENS4_39AutoVectorizingCopyWithAssumedAlignmentILi128EEENS4_14SM90_TMA_STOREES1Y_S20_S20_EEEvvEEEEvNT_6ParamsE:
[----:B------:R-:W1:Y:S01]  /*0000*/  LDC R1, c[0x0][0x37c] ;  /* 0x0000df00ff017b82 */ /* 0x000e620000000800 */
[----:B------:R-:W2:Y:S01]  /*0010*/  S2R R84, SR_TID.X ;  /* 0x0000000000547919 */ /* 0x000ea20000002100 */
[----:B------:R-:W3:Y:S01]  /*0020*/  LDCU.64 UR8, c[0x0][0x890] ;  /* 0x00011200ff0877ac */ /* 0x000ee20008000a00 */
[----:B------:R-:W-:Y:S02]  /*0030*/  PRMT R74, RZ, 0x7610, R74 ;  /* 0x00007610ff4a7816 */ /* 0x000fe4000000004a */
[----:B------:R-:W-:Y:S01]  /*0040*/  ELECT P3, URZ, PT ;  /* 0x0000000000ff782f */ /* 0x000fe20003860000 */
[----:B---3--:R-:W-:-:S04]  /*0050*/  UISETP.NE.U32.AND UP0, UPT, UR8, URZ, UPT ;  /* 0x000000ff0800728c */ /* 0x008fc8000bf05070 */
[----:B------:R-:W-:Y:S01]  /*0060*/  UISETP.NE.AND.EX UP0, UPT, UR9, URZ, UPT, UP0 ;  /* 0x000000ff0900728c */ /* 0x000fe2000bf05300 */
[----:B--2---:R-:W-:-:S05]  /*0070*/  SHF.R.U32.HI R75, RZ, 0x5, R84 ;  /* 0x00000005ff4b7819 */ /* 0x004fca0000011654 */
[----:B------:R-:W2:Y:S02]  /*0080*/  SHFL.IDX PT, R0, R75, RZ, 0x1f ;  /* 0x00001fff4b007589 */ /* 0x000ea400000e0000 */
[----:B--2---:R-:W-:Y:S01]  /*0090*/  R2UR UR17, R0 ;  /* 0x00000000001172ca */ /* 0x004fe200000e0000 */
[----:B-1----:R-:W-:-:S14]  /*00a0*/  BRA.U UP0, `(.L_x_0) ;  /* 0x0000000100307547 */ /* 0x002fdc000b800000 */
[----:B------:R-:W1:Y:S02]  /*00b0*/  LDCU.64 UR4, c[0x0][0x888] ;  /* 0x00011100ff0477ac */ /* 0x000e640008000a00 */
[----:B-1----:R-:W-:-:S04]  /*00c0*/  UISETP.NE.U32.AND UP0, UPT, UR4, URZ, UPT ;  /* 0x000000ff0400728c */ /* 0x002fc8000bf05070 */
[----:B------:R-:W-:-:S09]  /*00d0*/  UISETP.NE.AND.EX UP0, UPT, UR5, URZ, UPT, UP0 ;  /* 0x000000ff0500728c */ /* 0x000fd2000bf05300 */
[----:B------:R-:W-:Y:S05]  /*00e0*/  BRA.U !UP0, `(.L_x_1) ;  /* 0x0000000108147547 */ /* 0x000fea000b800000 */
[----:B------:R-:W1:Y:S01]  /*00f0*/  LDC.64 R40, c[0x0][0x888] ;  /* 0x00022200ff287b82 */ /* 0x000e620000000a00 */
[----:B------:R-:W1:Y:S02]  /*0100*/  LDCU.64 UR4, c[0x0][0x358] ;  /* 0x00006b00ff0477ac */ /* 0x000e640008000a00 */
[----:B-1----:R1:W5:Y:S01]  /*0110*/  LDG.E R40, desc[UR4][R40.64] ;  /* 0x0000000428287981 */ /* 0x002362000c1e1900 */
[----:B------:R-:W-:Y:S01]  /*0120*/  HFMA2 R74, -RZ, RZ, 0, 5.9604644775390625e-08 ;  /* 0x00000001ff4a7431 */ /* 0x000fe200000001ff */
[----:B------:R-:W-:Y:S05]  /*0130*/  BRA `(.L_x_0) ;  /* 0x00000000000c7947 */ /* 0x000fea0003800000 */
.L_x_1:
[----:B------:R-:W1:Y:S01]  /*0140*/  LDCU UR4, c[0x0][0x880] ;  /* 0x00011000ff0477ac */ /* 0x000e620008000800 */
[----:B------:R-:W-:Y:S01]  /*0150*/  HFMA2 R74, -RZ, RZ, 0, 5.9604644775390625e-08 ;  /* 0x00000001ff4a7431 */ /* 0x000fe200000001ff */
[----:B-1----:R-:W-:-:S07]  /*0160*/  MOV R40, UR4 ;  /* 0x0000000400287c02 */ /* 0x002fce0008000f00 */
.L_x_0:
[----:B------:R-:W2:Y:S02]  /*0170*/  LDCU.64 UR4, c[0x0][0x8b0] ;  /* 0x00011600ff0477ac */ /* 0x000ea40008000a00 */
[----:B--2---:R-:W-:-:S04]  /*0180*/  UISETP.NE.U32.AND UP0, UPT, UR4, URZ, UPT ;  /* 0x000000ff0400728c */ /* 0x004fc8000bf05070 */
[----:B------:R-:W-:-:S09]  /*0190*/  UISETP.NE.AND.EX UP0, UPT, UR5, URZ, UPT, UP0 ;  /* 0x000000ff0500728c */ /* 0x000fd2000bf05300 */
[----:B------:R-:W-:Y:S05]  /*01a0*/  BRA.U UP0, `(.L_x_2) ;  /* 0x0000000100287547 */ /* 0x000fea000b800000 */
[----:B------:R-:W2:Y:S02]  /*01b0*/  LDCU.64 UR4, c[0x0][0x8a8] ;  /* 0x00011500ff0477ac */ /* 0x000ea40008000a00 */
[----:B--2---:R-:W-:-:S04]  /*01c0*/  UISETP.NE.U32.AND UP0, UPT, UR4, URZ, UPT ;  /* 0x000000ff0400728c */ /* 0x004fc8000bf05070 */
[----:B------:R-:W-:-:S09]  /*01d0*/  UISETP.NE.AND.EX UP0, UPT, UR5, URZ, UPT, UP0 ;  /* 0x000000ff0500728c */ /* 0x000fd2000bf05300 */
[----:B------:R-:W-:Y:S05]  /*01e0*/  BRA.U !UP0, `(.L_x_3) ;  /* 0x0000000108107547 */ /* 0x000fea000b800000 */
[----:B------:R-:W2:Y:S01]  /*01f0*/  LDC.64 R38, c[0x0][0x8a8] ;  /* 0x00022a00ff267b82 */ /* 0x000ea20000000a00 */
[----:B------:R-:W2:Y:S02]  /*0200*/  LDCU.64 UR4, c[0x0][0x358] ;  /* 0x00006b00ff0477ac */ /* 0x000ea40008000a00 */
[----:B--2---:R2:W5:Y:S01]  /*0210*/  LDG.E R38, desc[UR4][R38.64] ;  /* 0x0000000426267981 */ /* 0x004562000c1e1900 */
[----:B------:R-:W-:Y:S05]  /*0220*/  BRA `(.L_x_2) ;  /* 0x0000000000087947 */ /* 0x000fea0003800000 */
.L_x_3:
[----:B------:R-:W2:Y:S02]  /*0230*/  LDCU UR4, c[0x0][0x8a0] ;  /* 0x00011400ff0477ac */ /* 0x000ea40008000800 */
[----:B--2---:R-:W-:Y:S02]  /*0240*/  MOV R38, UR4 ;  /* 0x0000000400267c02 */ /* 0x004fe40008000f00 */
.L_x_2:
[----:B------:R-:W-:Y:S01]  /*0250*/  IMAD.U32 R0, RZ, RZ, UR17 ;  /* 0x00000011ff007e24 */ /* 0x000fe2000f8e00ff */
[----:B------:R-:W-:Y:S04]  /*0260*/  BSSY.RECONVERGENT B0, `(.L_x_4) ;  /* 0x000000c000007945 */ /* 0x000fe80003800200 */
[C---:B------:R-:W-:Y:S02]  /*0270*/  ISETP.NE.OR P1, PT, R0.reuse, 0x1, !P3 ;  /* 0x000000010000780c */ /* 0x040fe40005f25670 */
[----:B------:R-:W-:-:S11]  /*0280*/  ISETP.NE.OR P0, PT, R0, 0x3, !P3 ;  /* 0x000000030000780c */ /* 0x000fd60005f05670 */
[----:B------:R-:W-:Y:S05]  /*0290*/  @P1 BRA `(.L_x_5) ;  /* 0x0000000000201947 */ /* 0x000fea0003800000 */
[----:B------:R-:W3:Y:S02]  /*02a0*/  LDCU.64 UR4, c[0x0][0x348] ;  /* 0x00006900ff0477ac */ /* 0x000ee40008000a00 */
[----:B---3--:R-:W-:Y:S02]  /*02b0*/  UIADD3 UR6, UP1, UPT, UR4, 0x80, URZ ;  /* 0x0000008004067890 */ /* 0x008fe4000ff3e0ff */
[----:B------:R-:W-:Y:S02]  /*02c0*/  UIADD3 UR4, UP0, UPT, UR4, 0x180, URZ ;  /* 0x0000018004047890 */ /* 0x000fe4000ff1e0ff */
[----:B------:R-:W-:Y:S02]  /*02d0*/  UIADD3.X UR7, UPT, UPT, URZ, UR5, URZ, UP1, !UPT ;  /* 0x00000005ff077290 */ /* 0x000fe40008ffe4ff */
[----:B------:R-:W-:-:S07]  /*02e0*/  UIADD3.X UR5, UPT, UPT, URZ, UR5, URZ, UP0, !UPT ;  /* 0x00000005ff057290 */ /* 0x000fce00087fe4ff */
[----:B------:R3:W-:Y:S02]  /*02f0*/  UTMACCTL.PF [UR6] ;  /* 0x00000000060079b9 */ /* 0x0007e40008040000 */
[----:B------:R3:W-:Y:S02]  /*0300*/  UTMACCTL.PF [UR4] ;  /* 0x00000000040079b9 */ /* 0x0007e40008040000 */
[----:B---3--:R-:W-:Y:S01]  /*0310*/  NOP ;  /* 0x0000000000007918 */ /* 0x008fe20000000000 */
.L_x_5:
[----:B------:R-:W-:Y:S05]  /*0320*/  BSYNC.RECONVERGENT B0 ;  /* 0x0000000000007941 */ /* 0x000fea0003800200 */
.L_x_4:
[----:B------:R-:W-:Y:S04]  /*0330*/  BSSY.RECONVERGENT B0, `(.L_x_6) ;  /* 0x000000a000007945 */ /* 0x000fe80003800200 */
        /* <DEDUP_REMOVED lines=9> */
.L_x_7:
[----:B------:R-:W-:Y:S05]  /*03d0*/  BSYNC.RECONVERGENT B0 ;  /* 0x0000000000007941 */ /* 0x000fea0003800200 */
.L_x_6:
[----:B------:R-:W3:Y:S01]  /*03e0*/  LDCU.64 UR4, c[0x0][0x888] ;  /* 0x00011100ff0477ac */ /* 0x000ee20008000a00 */
[----:B------:R-:W-:Y:S02]  /*03f0*/  UISETP.EQ.U32.AND UP1, UPT, UR8, URZ, UPT ;  /* 0x000000ff0800728c */ /* 0x000fe4000bf22070 */
[----:B------:R-:W-:Y:S02]  /*0400*/  UPLOP3.LUT UP3, UPT, UPT, UPT, UPT, 0x80, 0x8 ;  /* 0x000000000008789c */ /* 0x000fe40003f6f070 */
[----:B---3--:R-:W-:-:S04]  /*0410*/  UISETP.NE.U32.AND UP0, UPT, UR4, URZ, UPT ;  /* 0x000000ff0400728c */ /* 0x008fc8000bf05070 */
[----:B------:R-:W-:-:S04]  /*0420*/  UISETP.NE.AND.EX UP0, UPT, UR5, URZ, UPT, UP0 ;  /* 0x000000ff0500728c */ /* 0x000fc8000bf05300 */
[----:B------:R-:W-:-:S04]  /*0430*/  UISETP.EQ.OR.EX UP2, UPT, UR9, URZ, !UP0, UP1 ;  /* 0x000000ff0900728c */ /* 0x000fc8000c742710 */
[----:B------:R-:W-:-:S06]  /*0440*/  UP2UR UR4, UPR, URZ, 0x4 ;  /* 0x00000004ff047883 */ /* 0x000fcc0008000000 */
[----:B------:R-:W-:Y:S01]  /*0450*/  MOV R77, UR4 ;  /* 0x00000004004d7c02 */ /* 0x000fe20008000f00 */
[----:B------:R-:W-:Y:S06]  /*0460*/  BRA.U !UP2, `(.L_x_8) ;  /* 0x000000010a207547 */ /* 0x000fec000b800000 */
[----:B-----5:R-:W-:Y:S01]  /*0470*/  R2UR UR5, R40 ;  /* 0x00000000280572ca */ /* 0x020fe200000e0000 */
[----:B------:R-:W-:Y:S02]  /*0480*/  UISETP.NE.U32.AND UP1, UPT, UR8, URZ, UPT ;  /* 0x000000ff0800728c */ /* 0x000fe4000bf25070 */
[----:B------:R-:W-:Y:S02]  /*0490*/  USEL UR4, URZ, 0xffffffff, UP0 ;  /* 0xffffffffff047887 */ /* 0x000fe40008000000 */
[----:B------:R-:W-:-:S08]  /*04a0*/  UISETP.NE.AND.EX UP1, UPT, UR9, URZ, UPT, UP1 ;  /* 0x000000ff0900728c */ /* 0x000fd0000bf25310 */
[----:B------:R-:W-:-:S04]  /*04b0*/  UISETP.NE.AND UP0, UPT, UR5, URZ, UPT ;  /* 0x000000ff0500728c */ /* 0x000fc8000bf05270 */
[----:B------:R-:W-:-:S04]  /*04c0*/  @!UP1 USEL UR4, URZ, 0xffffffff, UP0 ;  /* 0xffffffffff049887 */ /* 0x000fc80008000000 */
[----:B------:R-:W-:-:S04]  /*04d0*/  ULOP3.LUT UR4, UR4, 0x1, URZ, 0xc0, !UPT ;  /* 0x0000000104047892 */ /* 0x000fc8000f8ec0ff */
[----:B------:R-:W-:-:S11]  /*04e0*/  UISETP.NE.U32.AND UP3, UPT, UR4, 0x1, UPT ;  /* 0x000000010400788c */ /* 0x000fd6000bf65070 */
.L_x_8:
[----:B------:R-:W3:Y:S01]  /*04f0*/  SHFL.IDX PT, R2, R75, RZ, 0x1f ;  /* 0x00001fff4b027589 */ /* 0x000ee200000e0000 */
[----:B------:R-:W-:-:S04]  /*0500*/  UISETP.NE.AND UP0, UPT, UR17, 0x2, UPT ;  /* 0x000000021100788c */ /* 0x000fc8000bf05270 */
[----:B------:R-:W-:Y:S01]  /*0510*/  USEL UR37, URZ, 0x1, UP0 ;  /* 0x00000001ff257887 */ /* 0x000fe20008000000 */
[----:B---3--:R-:W-:-:S13]  /*0520*/  ISETP.NE.AND P0, PT, R2, RZ, PT ;  /* 0x000000ff0200720c */ /* 0x008fda0003f05270 */
[----:B------:R-:W-:Y:S05]  /*0530*/  @P0 BRA `(.L_x_9) ;  /* 0x0000000000600947 */ /* 0x000fea0003800000 */
[----:B------:R-:W3:Y:S01]  /*0540*/  S2UR UR4, SR_CgaCtaId ;  /* 0x00000000000479c3 */ /* 0x000ee20000008800 */
[----:B------:R-:W-:Y:S01]  /*0550*/  UMOV UR5, 0x400 ;  /* 0x0000040000057882 */ /* 0x000fe20000000000 */
[----:B------:R-:W-:Y:S01]  /*0560*/  UMOV UR8, 0x1 ;  /* 0x0000000100087882 */ /* 0x000fe20000000000 */
[----:B------:R-:W-:Y:S01]  /*0570*/  UMOV UR6, 0x2 ;  /* 0x0000000200067882 */ /* 0x000fe20000000000 */
[----:B------:R-:W-:-:S04]  /*0580*/  UIADD3 UR8, UPT, UPT, -UR8, 0x100000, URZ ;  /* 0x0010000008087890 */ /* 0x000fc8000fffe1ff */
[----:B------:R-:W-:Y:S02]  /*0590*/  USHF.L.U32 UR9, UR8, 0xb, URZ ;  /* 0x0000000b08097899 */ /* 0x000fe400080006ff */
[----:B------:R-:W-:Y:S02]  /*05a0*/  USHF.L.U32 UR8, UR8, 0x1, URZ ;  /* 0x0000000108087899 */ /* 0x000fe400080006ff */
[----:B------:R-:W-:-:S04]  /*05b0*/  UIADD3 UR6, UPT, UPT, -UR6, 0x100000, URZ ;  /* 0x0010000006067890 */ /* 0x000fc8000fffe1ff */
[----:B------:R-:W-:Y:S02]  /*05c0*/  USHF.L.U32 UR7, UR6, 0xb, URZ ;  /* 0x0000000b06077899 */ /* 0x000fe400080006ff */
[----:B------:R-:W-:Y:S01]  /*05d0*/  USHF.L.U32 UR6, UR6, 0x1, URZ ;  /* 0x0000000106067899 */ /* 0x000fe200080006ff */
[----:B------:R-:W-:Y:S01]  /*05e0*/  ELECT P0, URZ, PT ;  /* 0x0000000000ff782f */ /* 0x000fe20003800000 */
[----:B---3--:R-:W-:Y:S01]  /*05f0*/  ULEA UR4, UR4, UR5, 0x18 ;  /* 0x0000000504047291 */ /* 0x008fe2000f8ec0ff */
[----:B------:R-:W3:Y:S11]  /*0600*/  FENCE.VIEW.ASYNC.S ;  /* 0x00000000000073c6 */ /* 0x000ef60000000000 */
[----:B---3--:R3:W4:Y:S01]  /*0610*/  SYNCS.EXCH.64 URZ, [UR4], UR8 ;  /* 0x0000000804ff75b2 */ /* 0x0087220008000100 */
[----:B------:R3:W1:Y:S01]  /*0620*/  SYNCS.EXCH.64 URZ, [UR4+0x28], UR6 ;  /* 0x0000280604ff75b2 */ /* 0x0006620008000100 */
        /* <DEDUP_REMOVED lines=8> */
[----:B------:R-:W-:Y:S01]  /*06b0*/  NOP ;  /* 0x0000000000007918 */ /* 0x000fe20000000000 */
.L_x_9:
[----:B------:R-:W2:Y:S01]  /*06c0*/  SHFL.IDX PT, R2, R75, RZ, 0x1f ;  /* 0x00001fff4b027589 */ /* 0x000ea200000e0000 */
[----:B------:R-:W-:Y:S01]  /*06d0*/  NOP ;  /* 0x0000000000007918 */ /* 0x000fe20000000000 */
[----:B--2---:R-:W-:-:S13]  /*06e0*/  ISETP.NE.AND P0, PT, R2, 0x1, PT ;  /* 0x000000010200780c */ /* 0x004fda0003f05270 */
[----:B------:R-:W-:Y:S05]  /*06f0*/  @P0 BRA `(.L_x_10) ;  /* 0x0000000000480947 */ /* 0x000fea0003800000 */
[----:B---3--:R-:W2:Y:S01]  /*0700*/  S2UR UR4, SR_CgaCtaId ;  /* 0x00000000000479c3 */ /* 0x008ea20000008800 */
        /* <DEDUP_REMOVED lines=10> */
[----:B--2---:R-:W-:Y:S01]  /*07b0*/  ULEA UR4, UR4, UR5, 0x18 ;  /* 0x0000000504047291 */ /* 0x004fe2000f8ec0ff */
[----:B------:R-:W2:Y:S11]  /*07c0*/  FENCE.VIEW.ASYNC.S ;  /* 0x00000000000073c6 */ /* 0x000eb60000000000 */
[----:B--2---:R2:W3:Y:S01]  /*07d0*/  SYNCS.EXCH.64 URZ, [UR4+0x50], UR8 ;  /* 0x0000500804ff75b2 */ /* 0x0044e20008000100 */
[----:B------:R2:W1:Y:S01]  /*07e0*/  SYNCS.EXCH.64 URZ, [UR4+0x60], UR6 ;  /* 0x0000600604ff75b2 */ /* 0x0004620008000100 */
[----:B------:R2:W1:Y:S01]  /*07f0*/  SYNCS.EXCH.64 URZ, [UR4+0x58], UR8 ;  /* 0x0000580804ff75b2 */ /* 0x0004620008000100 */
[----:B------:R2:W1:Y:S01]  /*0800*/  SYNCS.EXCH.64 URZ, [UR4+0x68], UR6 ;  /* 0x0000680604ff75b2 */ /* 0x0004620008000100 */
[----:B------:R-:W-:Y:S01]  /*0810*/  NOP ;  /* 0x0000000000007918 */ /* 0x000fe20000000000 */
.L_x_10:
[----:B------:R-:W4:Y:S01]  /*0820*/  SHFL.IDX PT, R2, R75, RZ, 0x1f ;  /* 0x00001fff4b027589 */ /* 0x000f2200000e0000 */
[----:B------:R-:W-:Y:S01]  /*0830*/  NOP ;  /* 0x0000000000007918 */ /* 0x000fe20000000000 */
[----:B----4-:R-:W-:-:S13]  /*0840*/  ISETP.NE.AND P0, PT, R2, 0x3, PT ;  /* 0x000000030200780c */ /* 0x010fda0003f05270 */
[----:B------:R-:W-:Y:S05]  /*0850*/  @P0 BRA `(.L_x_11) ;  /* 0x0000000000300947 */ /* 0x000fea0003800000 */
[----:B--23--:R-:W2:Y:S01]  /*0860*/  S2UR UR6, SR_CgaCtaId ;  /* 0x00000000000679c3 */ /* 0x00cea20000008800 */
[----:B------:R-:W-:Y:S01]  /*0870*/  UMOV UR4, 0x400 ;  /* 0x0000040000047882 */ /* 0x000fe20000000000 */
[----:B------:R-:W-:Y:S01]  /*0880*/  UMOV UR5, 0x20 ;  /* 0x0000002000057882 */ /* 0x000fe20000000000 */
[----:B------:R-:W-:Y:S01]  /*0890*/  ELECT P0, URZ, PT ;  /* 0x0000000000ff782f */ /* 0x000fe20003800000 */
[----:B--2---:R-:W-:Y:S02]  /*08a0*/  ULEA UR6, UR6, UR4, 0x18 ;  /* 0x0000000406067291 */ /* 0x004fe4000f8ec0ff */
[----:B------:R-:W-:-:S04]  /*08b0*/  UIADD3 UR4, UPT, UPT, -UR5, 0x100000, URZ ;  /* 0x0010000005047890 */ /* 0x000fc8000fffe1ff */
[----:B------:R-:W-:Y:S02]  /*08c0*/  USHF.L.U32 UR5, UR4, 0xb, URZ ;  /* 0x0000000b04057899 */ /* 0x000fe400080006ff */
[----:B------:R-:W-:Y:S01]  /*08d0*/  USHF.L.U32 UR4, UR4, 0x1, URZ ;  /* 0x0000000104047899 */ /* 0x000fe200080006ff */
[----:B------:R-:W2:Y:S11]  /*08e0*/  FENCE.VIEW.ASYNC.S ;  /* 0x00000000000073c6 */ /* 0x000eb60000000000 */
[----:B--2---:R4:W2:Y:S01]  /*08f0*/  SYNCS.EXCH.64 URZ, [UR6+0x70], UR4 ;  /* 0x0000700406ff75b2 */ /* 0x0048a20008000100 */
[----:B------:R4:W3:Y:S02]  /*0900*/  SYNCS.EXCH.64 URZ, [UR6+0x78], UR4 ;  /* 0x0000780406ff75b2 */ /* 0x0008e40008000100 */
[----:B----4-:R-:W-:Y:S01]  /*0910*/  NOP ;  /* 0x0000000000007918 */ /* 0x010fe20000000000 */
.L_x_11:
[----:B------:R-:W4:Y:S01]  /*0920*/  SHFL.IDX PT, R2, R75, RZ, 0x1f ;  /* 0x00001fff4b027589 */ /* 0x000f2200000e0000 */
[----:B------:R-:W-:Y:S01]  /*0930*/  NOP ;  /* 0x0000000000007918 */ /* 0x000fe20000000000 */
[----:B----4-:R-:W-:-:S13]  /*0940*/  ISETP.NE.AND P0, PT, R2, 0x4, PT ;  /* 0x000000040200780c */ /* 0x010fda0003f05270 */
[----:B------:R-:W-:Y:S05]  /*0950*/  @P0 BRA `(.L_x_12) ;  /* 0x00000000004c0947 */ /* 0x000fea0003800000 */
[----:B--23--:R-:W2:Y:S01]  /*0960*/  S2UR UR6, SR_CgaCtaId ;  /* 0x00000000000679c3 */ /* 0x00cea20000008800 */
[----:B------:R-:W-:Y:S01]  /*0970*/  UMOV UR4, 0x1e0 ;  /* 0x000001e000047882 */ /* 0x000fe20000000000 */
[----:B------:R-:W-:Y:S01]  /*0980*/  UMOV UR5, 0x400 ;  /* 0x0000040000057882 */ /* 0x000fe20000000000 */
[----:B------:R-:W-:Y:S01]  /*0990*/  USEL UR4, UR4, 0x1a0, UP3 ;  /* 0x000001a004047887 */ /* 0x000fe20009800000 */
[----:B------:R-:W-:Y:S01]  /*09a0*/  UMOV UR8, 0x1 ;  /* 0x0000000100087882 */ /* 0x000fe20000000000 */
[----:B------:R-:W-:Y:S01]  /*09b0*/  ELECT P0, URZ, PT ;  /* 0x0000000000ff782f */ /* 0x000fe20003800000 */
[----:B------:R-:W-:-:S04]  /*09c0*/  UIADD3 UR8, UPT, UPT, -UR8, 0x100000, URZ ;  /* 0x0010000008087890 */ /* 0x000fc8000fffe1ff */
[----:B------:R-:W-:Y:S02]  /*09d0*/  USHF.L.U32 UR9, UR8, 0xb, URZ ;  /* 0x0000000b08097899 */ /* 0x000fe400080006ff */
[----:B------:R-:W-:Y:S02]  /*09e0*/  USHF.L.U32 UR8, UR8, 0x1, URZ ;  /* 0x0000000108087899 */ /* 0x000fe400080006ff */
[----:B--2---:R-:W-:Y:S02]  /*09f0*/  ULEA UR6, UR6, UR5, 0x18 ;  /* 0x0000000506067291 */ /* 0x004fe4000f8ec0ff */
[----:B------:R-:W-:-:S04]  /*0a00*/  UIADD3 UR4, UPT, UPT, -UR4, 0x100000, URZ ;  /* 0x0010000004047890 */ /* 0x000fc8000fffe1ff */
[----:B------:R-:W-:Y:S02]  /*0a10*/  USHF.L.U32 UR5, UR4, 0xb, URZ ;  /* 0x0000000b04057899 */ /* 0x000fe400080006ff */
[----:B------:R-:W-:Y:S01]  /*0a20*/  USHF.L.U32 UR4, UR4, 0x1, URZ ;  /* 0x0000000104047899 */ /* 0x000fe200080006ff */
[----:B------:R-:W2:Y:S03]  /*0a30*/  FENCE.VIEW.ASYNC.S ;  /* 0x00000000000073c6 */ /* 0x000ea60000000000 */
[----:B--2---:R4:W2:Y:S08]  /*0a40*/  SYNCS.EXCH.64 URZ, [UR6+0x80], UR8 ;  /* 0x0000800806ff75b2 */ /* 0x0048b00008000100 */
[----:B------:R4:W3:Y:S01]  /*0a50*/  SYNCS.EXCH.64 URZ, [UR6+0x90], UR4 ;  /* 0x0000900406ff75b2 */ /* 0x0008e20008000100 */
[----:B------:R4:W1:Y:S01]  /*0a60*/  SYNCS.EXCH.64 URZ, [UR6+0x88], UR8 ;  /* 0x0000880806ff75b2 */ /* 0x0008620008000100 */
[----:B------:R4:W1:Y:S02]  /*0a70*/  SYNCS.EXCH.64 URZ, [UR6+0x98], UR4 ;  /* 0x0000980406ff75b2 */ /* 0x0008640008000100 */
[----:B----4-:R-:W-:Y:S01]  /*0a80*/  NOP ;  /* 0x0000000000007918 */ /* 0x010fe20000000000 */
.L_x_12:
[----:B------:R-:W4:Y:S01]  /*0a90*/  SHFL.IDX PT, R2, R75, RZ, 0x1f ;  /* 0x00001fff4b027589 */ /* 0x000f2200000e0000 */
[----:B------:R-:W-:Y:S01]  /*0aa0*/  NOP ;  /* 0x0000000000007918 */ /* 0x000fe20000000000 */
[----:B----4-:R-:W-:-:S13]  /*0ab0*/  ISETP.NE.AND P0, PT, R2, 0x5, PT ;  /* 0x000000050200780c */ /* 0x010fda0003f05270 */
[----:B------:R-:W-:Y:S05]  /*0ac0*/  @P0 BRA `(.L_x_13) ;  /* 0x0000000000580947 */ /* 0x000fea0003800000 */
[----:B--23--:R-:W2:Y:S01]  /*0ad0*/  S2UR UR4, SR_CgaCtaId ;  /* 0x00000000000479c3 */ /* 0x00cea20000008800 */
        /* <DEDUP_REMOVED lines=12> */
[----:B--2---:R4:W2:Y:S01]  /*0ba0*/  SYNCS.EXCH.64 URZ, [UR4+0xa0], UR8 ;  /* 0x0000a00804ff75b2 */ /* 0x0048a20008000100 */
[----:B------:R4:W3:Y:S01]  /*0bb0*/  SYNCS.EXCH.64 URZ, [UR4+0xc0], UR6 ;  /* 0x0000c00604ff75b2 */ /* 0x0008e20008000100 */
[----:B------:R4:W1:Y:S01]  /*0bc0*/  SYNCS.EXCH.64 URZ, [UR4+0xa8], UR8 ;  /* 0x0000a80804ff75b2 */ /* 0x0008620008000100 */
[----:B------:R4:W1:Y:S01]  /*0bd0*/  SYNCS.EXCH.64 URZ, [UR4+0xc8], UR6 ;  /* 0x0000c80604ff75b2 */ /* 0x0008620008000100 */
[----:B------:R4:W1:Y:S01]  /*0be0*/  SYNCS.EXCH.64 URZ, [UR4+0xb0], UR8 ;  /* 0x0000b00804ff75b2 */ /* 0x0008620008000100 */
[----:B------:R4:W1:Y:S01]  /*0bf0*/  SYNCS.EXCH.64 URZ, [UR4+0xd0], UR6 ;  /* 0x0000d00604ff75b2 */ /* 0x0008620008000100 */
[----:B------:R4:W1:Y:S01]  /*0c00*/  SYNCS.EXCH.64 URZ, [UR4+0xb8], UR8 ;  /* 0x0000b80804ff75b2 */ /* 0x0008620008000100 */
[----:B------:R4:W1:Y:S02]  /*0c10*/  SYNCS.EXCH.64 URZ, [UR4+0xd8], UR6 ;  /* 0x0000d80604ff75b2 */ /* 0x0008640008000100 */
[----:B----4-:R-:W-:Y:S01]  /*0c20*/  NOP ;  /* 0x0000000000007918 */ /* 0x010fe20000000000 */
.L_x_13:
[----:B------:R-:W4:Y:S01]  /*0c30*/  SHFL.IDX PT, R2, R75, RZ, 0x1f ;  /* 0x00001fff4b027589 */ /* 0x000f2200000e0000 */
[----:B------:R-:W1:Y:S01]  /*0c40*/  S2UR UR45, SR_CgaCtaId ;  /* 0x00000000002d79c3 */ /* 0x000e620000008800 */
[----:B------:R-:W-:Y:S01]  /*0c50*/  NOP ;  /* 0x0000000000007918 */ /* 0x000fe20000000000 */
[----:B----4-:R-:W-:-:S13]  /*0c60*/  ISETP.NE.AND P0, PT, R2, 0x3, PT ;  /* 0x000000030200780c */ /* 0x010fda0003f05270 */
[----:B-1----:R-:W-:Y:S05]  /*0c70*/  @P0 BRA `(.L_x_14) ;  /* 0x0000000000340947 */ /* 0x002fea0003800000 */
[----:B--23--:R-:W-:Y:S01]  /*0c80*/  UMOV UR4, 0x400 ;  /* 0x0000040000047882 */ /* 0x00cfe20000000000 */
[----:B------:R-:W-:Y:S01]  /*0c90*/  UMOV UR6, 0x20 ;  /* 0x0000002000067882 */ /* 0x000fe20000000000 */
[----:B------:R-:W-:Y:S02]  /*0ca0*/  ULEA UR4, UR45, UR4, 0x18 ;  /* 0x000000042d047291 */ /* 0x000fe4000f8ec0ff */
[----:B------:R-:W-:-:S04]  /*0cb0*/  UIADD3 UR6, UPT, UPT, -UR6, 0x100000, URZ ;  /* 0x0010000006067890 */ /* 0x000fc8000fffe1ff */
[----:B------:R-:W-:Y:S02]  /*0cc0*/  USHF.L.U32 UR7, UR6, 0xb, URZ ;  /* 0x0000000b06077899 */ /* 0x000fe400080006ff */
[----:B------:R-:W-:Y:S01]  /*0cd0*/  USHF.L.U32 UR6, UR6, 0x1, URZ ;  /* 0x0000000106067899 */ /* 0x000fe200080006ff */
[----:B------:R-:W-:Y:S01]  /*0ce0*/  ELECT P0, URZ, PT ;  /* 0x0000000000ff782f */ /* 0x000fe20003800000 */
[----:B------:R-:W1:Y:S10]  /*0cf0*/  FENCE.VIEW.ASYNC.S ;  /* 0x00000000000073c6 */ /* 0x000e740000000000 */
[----:B-1----:R1:W4:Y:S01]  /*0d00*/  SYNCS.EXCH.64 URZ, [UR4+0xe0], UR6 ;  /* 0x0000e00604ff75b2 */ /* 0x0023220008000100 */
[----:B------:R1:W2:Y:S01]  /*0d10*/  SYNCS.EXCH.64 URZ, [UR4+0xf0], UR6 ;  /* 0x0000f00604ff75b2 */ /* 0x0002a20008000100 */
[----:B------:R1:W3:Y:S01]  /*0d20*/  SYNCS.EXCH.64 URZ, [UR4+0xe8], UR6 ;  /* 0x0000e80604ff75b2 */ /* 0x0002e20008000100 */
[----:B------:R1:W1:Y:S01]  /*0d30*/  SYNCS.EXCH.64 URZ, [UR4+0xf8], UR6 ;  /* 0x0000f80604ff75b2 */ /* 0x0002620008000100 */
[----:B------:R-:W-:Y:S01]  /*0d40*/  NOP ;  /* 0x0000000000007918 */ /* 0x000fe20000000000 */
.L_x_14:
[----:B-123--:R-:W1:Y:S01]  /*0d50*/  LDCU UR4, c[0x0][0x36c] ;  /* 0x00006d80ff0477ac */ /* 0x00ee620008000800 */
[----:B------:R-:W-:Y:S01]  /*0d60*/  ISETP.NE.OR P3, PT, R0, 0x2, !P3 ;  /* 0x000000020000780c */ /* 0x000fe20005f65670 */
[----:B------:R-:W-:Y:S01]  /*0d70*/  NOP ;  /* 0x0000000000007918 */ /* 0x000fe20000000000 */
[----:B------:R-:W-:Y:S01]  /*0d80*/  LOP3.LUT R0, R84, 0x1f, RZ, 0xc0, !PT ;  /* 0x0000001f54007812 */ /* 0x000fe200078ec0ff */
[----:B------:R-:W-:Y:S02]  /*0d90*/  UISETP.NE.AND UP4, UPT, UR17, URZ, UPT ;  /* 0x000000ff1100728c */ /* 0x000fe4000bf85270 */
[----:B-1----:R-:W-:-:S09]  /*0da0*/  UISETP.EQ.U32.AND UP5, UPT, UR4, 0x1, UPT ;  /* 0x000000010400788c */ /* 0x002fd2000bfa2070 */
[----:B------:R-:W-:Y:S05]  /*0db0*/  BRA.U !UP5, `(.L_x_15) ;  /* 0x000000010d087547 */ /* 0x000fea000b800000 */
[----:B----4-:R-:W-:Y:S01]  /*0dc0*/  UCGABAR_ARV ;  /* 0x00000000000079c7 */ /* 0x010fe20008000000 */
[----:B------:R-:W-:Y:S05]  /*0dd0*/  BRA `(.L_x_16) ;  /* 0x0000000000047947 */ /* 0x000fea0003800000 */
.L_x_15:
[----:B----4-:R-:W-:Y:S01]  /*0de0*/  NOP ;  /* 0x0000000000007918 */ /* 0x010fe20000000000 */
.L_x_16:
[----:B------:R-:W1:Y:S01]  /*0df0*/  S2UR UR7, SR_CTAID.X ;  /* 0x00000000000779c3 */ /* 0x000e620000002500 */
[----:B------:R-:W-:-:S05]  /*0e00*/  CS2R.32 R76, SR_CgaSize ;  /* 0x00000000004c7805 */ /* 0x000fca0000008a00 */
[----:B------:R-:W-:-:S05]  /*0e10*/  IMAD R76, R76, -0xa0, RZ ;  /* 0xffffff604c4c7824 */ /* 0x000fca00078e02ff */
[----:B------:R-:W-:-:S14]  /*0e20*/  R2UR UR5, R76 ;  /* 0x000000004c0572ca */ /* 0x000fdc00000e0000 */
[----:B------:R-:W2:Y:S01]  /*0e30*/  LDCU UR5, c[0x0][UR5+0x2b0] ;  /* 0x00005600050577ac */ /* 0x000ea20008000800 */
[----:B------:R-:W-:-:S05]  /*0e40*/  CS2R.32 R76, SR_CgaSize ;  /* 0x00000000004c7805 */ /* 0x000fca0000008a00 */
[----:B------:R-:W-:-:S05]  /*0e50*/  IMAD R76, R76, -0xa0, RZ ;  /* 0xffffff604c4c7824 */ /* 0x000fca00078e02ff */
[----:B------:R-:W-:-:S14]  /*0e60*/  R2UR UR4, R76 ;  /* 0x000000004c0472ca */ /* 0x000fdc00000e0000 */
[----:B------:R-:W3:Y:S01]  /*0e70*/  LDCU UR4, c[0x0][UR4+0x2b4] ;  /* 0x00005680040477ac */ /* 0x000ee20008000800 */
[----:B------:R-:W4:Y:S01]  /*0e80*/  S2UR UR8, SR_CTAID.Y ;  /* 0x00000000000879c3 */ /* 0x000f220000002600 */
[----:B------:R-:W-:-:S05]  /*0e90*/  CS2R.32 R76, SR_CgaSize ;  /* 0x00000000004c7805 */ /* 0x000fca0000008a00 */
[----:B------:R-:W-:-:S05]  /*0ea0*/  IMAD R76, R76, -0xa0, RZ ;  /* 0xffffff604c4c7824 */ /* 0x000fca00078e02ff */
[----:B------:R-:W-:-:S14]  /*0eb0*/  R2UR UR9, R76 ;  /* 0x000000004c0972ca */ /* 0x000fdc00000e0000 */
[----:B------:R-:W3:Y:S01]  /*0ec0*/  LDCU UR9, c[0x0][UR9+0x2a0] ;  /* 0x00005400090977ac */ /* 0x000ee20008000800 */
[----:B------:R-:W3:Y:S01]  /*0ed0*/  LDCU UR21, c[0x0][0xb24] ;  /* 0x00016480ff1577ac */ /* 0x000ee20008000800 */
[----:B------:R-:W1:Y:S01]  /*0ee0*/  S2UR UR36, SR_CTAID.Z ;  /* 0x00000000002479c3 */ /* 0x000e620000002700 */
[----:B------:R-:W-:-:S05]  /*0ef0*/  CS2R.32 R76, SR_CgaSize ;  /* 0x00000000004c7805 */ /* 0x000fca0000008a00 */
[----:B------:R-:W-:-:S05]  /*0f00*/  IMAD R76, R76, -0xa0, RZ ;  /* 0xffffff604c4c7824 */ /* 0x000fca00078e02ff */
[----:B------:R-:W-:-:S14]  /*0f10*/  R2UR UR63, R76 ;  /* 0x000000004c3f72ca */ /* 0x000fdc00000e0000 */
[----:B------:R-:W3:Y:S01]  /*0f20*/  LDCU UR63, c[0x0][UR63+0x2a4] ;  /* 0x000054803f3f77ac */ /* 0x000ee20008000800 */
[----:B------:R-:W3:Y:S01]  /*0f30*/  LDCU UR42, c[0x0][0xb24] ;  /* 0x00016480ff2a77ac */ /* 0x000ee20008000800 */
[----:B-1----:R-:W-:Y:S01]  /*0f40*/  I2FP.F32.U32 R3, UR7 ;  /* 0x0000000700037c45 */ /* 0x002fe20008201000 */
[----:B------:R-:W1:Y:S04]  /*0f50*/  LDCU UR28, c[0x0][0xb30] ;  /* 0x00016600ff1c77ac */ /* 0x000e680008000800 */
[----:B--2---:R-:W-:Y:S01]  /*0f60*/  FMUL R3, R3, UR5 ;  /* 0x0000000503037c20 */ /* 0x004fe20008400000 */
[----:B------:R-:W-:Y:S01]  /*0f70*/  USHF.L.U32 UR26, UR45, 0xc, URZ ;  /* 0x0000000c2d1a7899 */ /* 0x000fe200080006ff */
[----:B----4-:R-:W-:Y:S01]  /*0f80*/  I2FP.F32.U32 R2, UR8 ;  /* 0x0000000800027c45 */ /* 0x010fe20008201000 */
[----:B---3--:R-:W-:-:S03]  /*0f90*/  UISETP.GE.AND UP2, UPT, UR21, 0x1, UPT ;  /* 0x000000011500788c */ /* 0x008fc6000bf46270 */
[----:B------:R-:W2:Y:S01]  /*0fa0*/  F2I.U32.TRUNC.NTZ R3, R3 ;  /* 0x0000000300037305 */ /* 0x000ea2000020f000 */
[----:B------:R-:W-:Y:S01]  /*0fb0*/  UMOV UR16, UR7 ;  /* 0x0000000700107c82 */ /* 0x000fe20008000000 */
[----:B------:R-:W-:Y:S01]  /*0fc0*/  FMUL R2, R2, UR4 ;  /* 0x0000000402027c20 */ /* 0x000fe20008400000 */
[----:B------:R-:W-:-:S05]  /*0fd0*/  UMOV UR20, UR8 ;  /* 0x0000000800147c82 */ /* 0x000fca0008000000 */
[----:B------:R-:W3:Y:S01]  /*0fe0*/  F2I.U32.TRUNC.NTZ R2, R2 ;  /* 0x0000000200027305 */ /* 0x000ee2000020f000 */
[----:B--2---:R-:W-:Y:S02]  /*0ff0*/  R2UR UR4, R3 ;  /* 0x00000000030472ca */ /* 0x004fe400000e0000 */
[----:B---3--:R-:W-:Y:S02]  /*1000*/  R2UR UR6, R2 ;  /* 0x00000000020672ca */ /* 0x008fe400000e0000 */
[----:B------:R-:W-:-:S09]  /*1010*/  PRMT R2, RZ, 0x7610, R2 ;  /* 0x00007610ff027816 */ /* 0x000fd20000000002 */
[----:B------:R-:W-:-:S04]  /*1020*/  UIADD3 UR5, UPT, UPT, -UR4, URZ, URZ ;  /* 0x000000ff04057290 */ /* 0x000fc8000fffe1ff */
[----:B------:R-:W-:Y:S02]  /*1030*/  UIMAD UR5, UR9, UR5, UR7 ;  /* 0x00000005090572a4 */ /* 0x000fe4000f8e0207 */
[----:B------:R-:W-:-:S04]  /*1040*/  UIADD3 UR4, UPT, UPT, -UR6, URZ, URZ ;  /* 0x000000ff06047290 */ /* 0x000fc8000fffe1ff */
[----:B------:R-:W-:Y:S01]  /*1050*/  IMAD.U32 R76, RZ, RZ, UR5 ;  /* 0x00000005ff4c7e24 */ /* 0x000fe2000f8e00ff */
[----:B------:R-:W-:Y:S01]  /*1060*/  UIMAD UR63, UR63, UR4, UR8 ;  /* 0x000000043f3f72a4 */ /* 0x000fe2000f8e0208 */
[----:B-1----:R-:W-:Y:S11]  /*1070*/  BRA.U UP4, `(.L_x_17) ;  /* 0x0000000104287547 */ /* 0x002ff6000b800000 */
[----:B------:R-:W-:Y:S01]  /*1080*/  R2UR UR4, R76 ;  /* 0x000000004c0472ca */ /* 0x000fe200000e0000 */
[----:B------:R-:W-:Y:S02]  /*1090*/  UISETP.NE.AND UP0, UPT, UR63, URZ, UPT ;  /* 0x000000ff3f00728c */ /* 0x000fe4000bf05270 */
[----:B------:R-:W-:-:S10]  /*10a0*/  UISETP.NE.AND UP1, UPT, UR63, 0x1, UPT ;  /* 0x000000013f00788c */ /* 0x000fd4000bf25270 */
[----:B------:R-:W-:-:S04]  /*10b0*/  UISETP.EQ.OR UP0, UPT, UR4, URZ, !UP0 ;  /* 0x000000ff0400728c */ /* 0x000fc8000c702670 */
[----:B------:R-:W-:Y:S02]  /*10c0*/  USEL UR5, URZ, 0x1, !UP0 ;  /* 0x00000001ff057887 */ /* 0x000fe4000c000000 */
[----:B------:R-:W-:Y:S02]  /*10d0*/  UISETP.NE.AND UP0, UPT, UR4, URZ, UPT ;  /* 0x000000ff0400728c */ /* 0x000fe4000bf05270 */
[----:B------:R-:W-:-:S04]  /*10e0*/  USEL UR4, URZ, 0x2, UP1 ;  /* 0x00000002ff047887 */ /* 0x000fc80008800000 */
[----:B------:R-:W-:-:S04]  /*10f0*/  USEL UR4, UR4, 0x2, UP0 ;  /* 0x0000000204047887 */ /* 0x000fc80008000000 */
[----:B------:R-:W-:-:S06]  /*1100*/  UIADD3 UR4, UPT, UPT, UR5, UR4, URZ ;  /* 0x0000000405047290 */ /* 0x000fcc000fffe0ff */
[----:B------:R-:W-:Y:S02]  /*1110*/  MOV R2, UR4 ;  /* 0x0000000400027c02 */ /* 0x000fe40008000f00 */
.L_x_17:
[----:B------:R-:W-:Y:S05]  /*1120*/  BRA.U !UP2, `(.L_x_18) ;  /* 0x000000010ad47547 */ /* 0x000fea000b800000 */
[----:B------:R-:W1:Y:S01]  /*1130*/  LDCU.128 UR12, c[0x0][0xb10] ;  /* 0x00016200ff0c77ac */ /* 0x000e620008000c00 */
[----:B------:R-:W2:Y:S01]  /*1140*/  LDCU UR6, c[0x0][0x370] ;  /* 0x00006e00ff0677ac */ /* 0x000ea20008000800 */
[----:B------:R-:W3:Y:S01]  /*1150*/  LDCU UR5, c[0x0][0x374] ;  /* 0x00006e80ff0577ac */ /* 0x000ee20008000800 */
[----:B------:R-:W4:Y:S01]  /*1160*/  LDCU UR27, c[0x0][0xb0c] ;  /* 0x00016180ff1b77ac */ /* 0x000f220008000800 */
[----:B------:R-:W4:Y:S01]  /*1170*/  LDCU UR4, c[0x0][0xb20] ;  /* 0x00016400ff0477ac */ /* 0x000f220008000800 */
[----:B------:R-:W4:Y:S01]  /*1180*/  LDCU.64 UR8, c[0x0][0xb28] ;  /* 0x00016500ff0877ac */ /* 0x000f220008000a00 */
[----:B-1----:R-:W-:Y:S02]  /*1190*/  UISETP.NE.AND UP0, UPT, UR14, 0x1, UPT ;  /* 0x000000010e00788c */ /* 0x002fe4000bf05270 */
[----:B---3--:R-:W-:Y:S02]  /*11a0*/  UIMAD.WIDE.U32 UR10, UR5, UR15, URZ ;  /* 0x0000000f050a72a5 */ /* 0x008fe4000f8e00ff */
[----:B--2---:R-:W-:-:S02]  /*11b0*/  UIMAD.WIDE.U32 UR22, UR6, UR12, URZ ;  /* 0x0000000c061672a5 */ /* 0x004fc4000f8e00ff */
[----:B----4-:R-:W-:Y:S02]  /*11c0*/  UISETP.NE.AND UP1, UPT, UR27, 0x1, UPT ;  /* 0x000000011b00788c */ /* 0x010fe4000bf25270 */
[----:B------:R-:W-:Y:S01]  /*11d0*/  UISETP.NE.AND UP2, UPT, UR21, 0x1, UPT ;  /* 0x000000011500788c */ /* 0x000fe2000bf45270 */
[----:B------:R-:W-:Y:S02]  /*11e0*/  UMOV UR10, UR11 ;  /* 0x0000000b000a7c82 */ /* 0x000fe40008000000 */
[----:B------:R-:W-:Y:S01]  /*11f0*/  UMOV UR22, UR23 ;  /* 0x0000001700167c82 */ /* 0x000fe20008000000 */
[----:B------:R-:W-:Y:S02]  /*1200*/  @UP0 USHF.R.U32.HI UR5, URZ, UR4, UR10 ;  /* 0x00000004ff050299 */ /* 0x000fe4000801160a */
[----:B------:R-:W-:Y:S02]  /*1210*/  UIMAD.WIDE.U32 UR24, UR20, UR15, URZ ;  /* 0x0000000f141872a5 */ /* 0x000fe4000f8e00ff */
[----:B------:R-:W-:-:S02]  /*1220*/  UIMAD.WIDE.U32 UR10, UR5, UR8, URZ ;  /* 0x00000008050a72a5 */ /* 0x000fc4000f8e00ff */
[----:B------:R-:W-:Y:S02]  /*1230*/  @UP1 USHF.R.U32.HI UR6, URZ, UR13, UR22 ;  /* 0x0000000dff061299 */ /* 0x000fe40008011616 */
[----:B------:R-:W-:Y:S02]  /*1240*/  UIMAD.WIDE.U32 UR18, UR16, UR12, URZ ;  /* 0x0000000c101272a5 */ /* 0x000fe4000f8e00ff */
[----:B------:R-:W-:Y:S01]  /*1250*/  UIMAD.WIDE.U32 UR22, UR6, UR8, URZ ;  /* 0x00000008061672a5 */ /* 0x000fe2000f8e00ff */
[----:B------:R-:W-:Y:S01]  /*1260*/  UMOV UR24, UR25 ;  /* 0x0000001900187c82 */ /* 0x000fe20008000000 */
[----:B------:R-:W-:Y:S01]  /*1270*/  UMOV UR10, UR11 ;  /* 0x0000000b000a7c82 */ /* 0x000fe20008000000 */
[----:B------:R-:W-:Y:S02]  /*1280*/  USHF.R.U32.HI UR24, URZ, UR4, UR24 ;  /* 0x00000004ff187299 */ /* 0x000fe40008011618 */
[----:B------:R-:W-:Y:S02]  /*1290*/  @UP2 USHF.R.U32.HI UR5, URZ, UR9, UR10 ;  /* 0x00000009ff052299 */ /* 0x000fe4000801160a */
[----:B------:R-:W-:Y:S01]  /*12a0*/  UMOV UR7, UR23 ;  /* 0x0000001700077c82 */ /* 0x000fe20008000000 */
[----:B------:R-:W-:Y:S01]  /*12b0*/  UMOV UR18, UR19 ;  /* 0x0000001300127c82 */ /* 0x000fe20008000000 */
[----:B------:R-:W-:-:S02]  /*12c0*/  @UP2 USHF.R.U32.HI UR6, URZ, UR9, UR7 ;  /* 0x00000009ff062299 */ /* 0x000fc40008011607 */
[----:B------:R-:W-:Y:S02]  /*12d0*/  USHF.R.U32.HI UR13, URZ, UR13, UR18 ;  /* 0x0000000dff0d7299 */ /* 0x000fe40008011612 */
[----:B------:R-:W-:Y:S02]  /*12e0*/  USEL UR4, UR20, UR24, !UP0 ;  /* 0x0000001814047287 */ /* 0x000fe4000c000000 */
[----:B------:R-:W-:Y:S02]  /*12f0*/  UIMAD UR7, UR5, UR21, URZ ;  /* 0x00000015050772a4 */ /* 0x000fe4000f8e02ff */
[----:B------:R-:W-:Y:S02]  /*1300*/  USEL UR5, UR16, UR13, !UP1 ;  /* 0x0000000d10057287 */ /* 0x000fe4000c800000 */
[----:B------:R-:W-:Y:S02]  /*1310*/  UIMAD UR12, UR6, UR21, URZ ;  /* 0x00000015060c72a4 */ /* 0x000fe4000f8e02ff */
[----:B------:R-:W-:-:S02]  /*1320*/  UISETP.GE.AND UP0, UPT, UR4, UR7, UPT ;  /* 0x000000070400728c */ /* 0x000fc4000bf06270 */
[----:B------:R-:W-:Y:S02]  /*1330*/  UIMAD.WIDE.U32 UR10, UR4, UR8, URZ ;  /* 0x00000008040a72a5 */ /* 0x000fe4000f8e00ff */
[----:B------:R-:W-:Y:S02]  /*1340*/  UISETP.GE.OR UP0, UPT, UR5, UR12, UP0 ;  /* 0x0000000c0500728c */ /* 0x000fe40008706670 */
[----:B------:R-:W-:Y:S02]  /*1350*/  UIMAD.WIDE.U32 UR12, UR5, UR8, URZ ;  /* 0x00000008050c72a5 */ /* 0x000fe4000f8e00ff */
[----:B------:R-:W-:Y:S01]  /*1360*/  UIADD3 UR10, UPT, UPT, -UR4, URZ, URZ ;  /* 0x000000ff040a7290 */ /* 0x000fe2000fffe1ff */
[----:B------:R-:W-:Y:S01]  /*1370*/  UMOV UR8, UR11 ;  /* 0x0000000b00087c82 */ /* 0x000fe20008000000 */
[----:B------:R-:W-:Y:S02]  /*1380*/  UIADD3 UR11, UPT, UPT, -UR5, URZ, URZ ;  /* 0x000000ff050b7290 */ /* 0x000fe4000fffe1ff */
[----:B------:R-:W-:-:S03]  /*1390*/  USHF.R.U32.HI UR8, URZ, UR9, UR8 ;  /* 0x00000009ff087299 */ /* 0x000fc60008011608 */
[----:B------:R-:W-:Y:S01]  /*13a0*/  @!UP0 UMOV UR7, UR13 ;  /* 0x0000000d00078c82 */ /* 0x000fe20008000000 */
[----:B------:R-:W-:Y:S02]  /*13b0*/  UIMAD UR20, UR14, UR10, UR20 ;  /* 0x0000000a0e1472a4 */ /* 0x000fe4000f8e0214 */
[----:B------:R-:W-:Y:S02]  /*13c0*/  USEL UR8, UR4, UR8, !UP2 ;  /* 0x0000000804087287 */ /* 0x000fe4000d000000 */
[----:B------:R-:W-:Y:S02]  /*13d0*/  @!UP0 USHF.R.U32.HI UR7, URZ, UR9, UR7 ;  /* 0x00000009ff078299 */ /* 0x000fe40008011607 */
[----:B------:R-:W-:Y:S02]  /*13e0*/  UIADD3 UR9, UPT, UPT, -UR8, URZ, URZ ;  /* 0x000000ff08097290 */ /* 0x000fe4000fffe1ff */
[----:B------:R-:W-:Y:S02]  /*13f0*/  @!UP0 USEL UR7, UR5, UR7, !UP2 ;  /* 0x0000000705078287 */ /* 0x000fe4000d000000 */
[----:B------:R-:W-:-:S02]  /*1400*/  UIMAD UR9, UR21, UR9, UR4 ;  /* 0x00000009150972a4 */ /* 0x000fc4000f8e0204 */
[----:B------:R-:W-:Y:S02]  /*1410*/  @!UP0 UIADD3 UR8, UPT, UPT, UR8, -UR7, URZ ;  /* 0x8000000708088290 */ /* 0x000fe4000fffe0ff */
[----:B------:R-:W-:Y:S02]  /*1420*/  @!UP0 UIMAD UR6, UR9, UR6, UR7 ;  /* 0x00000006090682a4 */ /* 0x000fe4000f8e0207 */
[----:B------:R-:W-:Y:S02]  /*1430*/  @!UP0 UIMAD UR4, UR8, UR21, UR5 ;  /* 0x00000015080482a4 */ /* 0x000fe4000f8e0205 */
[----:B------:R-:W-:Y:S02]  /*1440*/  UIMAD UR16, UR27, UR11, UR16 ;  /* 0x0000000b1b1072a4 */ /* 0x000fe4000f8e0210 */
[----:B------:R-:W-:Y:S01]  /*1450*/  UIMAD UR20, UR4, UR14, UR20 ;  /* 0x0000000e041472a4 */ /* 0x000fe2000f8e0214 */
[----:B------:R-:W-:Y:S02]  /*1460*/  @!UP0 UMOV UR5, UR6 ;  /* 0x0000000600058c82 */ /* 0x000fe40008000000 */
[----:B------:R-:W-:-:S12]  /*1470*/  UIMAD UR16, UR5, UR27, UR16 ;  /* 0x0000001b051072a4 */ /* 0x000fd8000f8e0210 */
.L_x_18:
[----:B------:R-:W-:Y:S02]  /*1480*/  UISETP.NE.AND UP1, UPT, UR28, 0x1, UPT ;  /* 0x000000011c00788c */ /* 0x000fe4000bf25270 */
[----:B------:R-:W-:Y:S02]  /*1490*/  UISETP.NE.AND UP0, UPT, UR17, 0x2, UPT ;  /* 0x000000021100788c */ /* 0x000fe4000bf05270 */
[----:B------:R-:W-:-:S05]  /*14a0*/  ULOP3.LUT UR24, UR26, 0x1000, URZ, 0xc0, !UPT ;  /* 0x000010001a187892 */ /* 0x000fca000f8ec0ff */
[----:B------:R-:W-:Y:S07]  /*14b0*/  BRA.U UP1, `(.L_x_19) ;  /* 0x0000000101447547 */ /* 0x000fee000b800000 */
[----:B------:R-:W1:Y:S01]  /*14c0*/  LDCU.128 UR8, c[0x0][0xb10] ;  /* 0x00016200ff0877ac */ /* 0x000e620008000c00 */
[----:B------:R-:W2:Y:S01]  /*14d0*/  LDCU UR12, c[0x0][0xb0c] ;  /* 0x00016180ff0c77ac */ /* 0x000ea20008000800 */
[----:B------:R-:W3:Y:S01]  /*14e0*/  LDCU UR13, c[0x0][0xb20] ;  /* 0x00016400ff0d77ac */ /* 0x000ee20008000800 */
[----:B-1----:R-:W-:Y:S02]  /*14f0*/  UIMAD.WIDE.U32 UR6, UR16, UR8, URZ ;  /* 0x00000008100672a5 */ /* 0x002fe4000f8e00ff */
[----:B------:R-:W-:Y:S02]  /*1500*/  UIMAD.WIDE.U32 UR4, UR20, UR11, URZ ;  /* 0x0000000b140472a5 */ /* 0x000fe4000f8e00ff */
[----:B--2---:R-:W-:Y:S02]  /*1510*/  UISETP.NE.AND UP2, UPT, UR12, 0x1, UPT ;  /* 0x000000010c00788c */ /* 0x004fe4000bf45270 */
[----:B------:R-:W-:Y:S01]  /*1520*/  UISETP.NE.AND UP1, UPT, UR10, 0x1, UPT ;  /* 0x000000010a00788c */ /* 0x000fe2000bf25270 */
[----:B------:R-:W-:-:S02]  /*1530*/  UMOV UR6, UR7 ;  /* 0x0000000700067c82 */ /* 0x000fc40008000000 */
[----:B------:R-:W-:Y:S01]  /*1540*/  UMOV UR4, UR5 ;  /* 0x0000000500047c82 */ /* 0x000fe20008000000 */
[----:B------:R-:W-:Y:S02]  /*1550*/  USHF.R.U32.HI UR6, URZ, UR9, UR6 ;  /* 0x00000009ff067299 */ /* 0x000fe40008011606 */
[----:B---3--:R-:W-:Y:S02]  /*1560*/  USHF.R.U32.HI UR4, URZ, UR13, UR4 ;  /* 0x0000000dff047299 */ /* 0x008fe40008011604 */
[----:B------:R-:W-:Y:S02]  /*1570*/  USEL UR5, UR16, UR6, !UP2 ;  /* 0x0000000610057287 */ /* 0x000fe4000d000000 */
[----:B------:R-:W-:-:S04]  /*1580*/  USEL UR4, UR20, UR4, !UP1 ;  /* 0x0000000414047287 */ /* 0x000fc8000c800000 */
[----:B------:R-:W-:Y:S02]  /*1590*/  UIADD3 UR6, UPT, UPT, UR5, -UR4, URZ ;  /* 0x8000000405067290 */ /* 0x000fe4000fffe0ff */
[----:B------:R-:W-:Y:S02]  /*15a0*/  UIADD3 UR4, UPT, UPT, -UR5, UR4, URZ ;  /* 0x0000000405047290 */ /* 0x000fe4000fffe1ff */
[----:B------:R-:W-:Y:S02]  /*15b0*/  UIMAD UR20, UR6, UR10, UR20 ;  /* 0x0000000a061472a4 */ /* 0x000fe4000f8e0214 */
[----:B------:R-:W-:-:S12]  /*15c0*/  UIMAD UR16, UR4, UR12, UR16 ;  /* 0x0000000c041072a4 */ /* 0x000fd8000f8e0210 */
.L_x_19:
[----:B------:R-:W-:Y:S05]  /*15d0*/  BRA.U !UP5, `(.L_x_20) ;  /* 0x000000010d0c7547 */ /* 0x000fea000b800000 */
[----:B------:R-:W-:Y:S01]  /*15e0*/  UCGABAR_WAIT ;  /* 0x0000000000007dc7 */ /* 0x000fe20008000000 */
[----:B------:R-:W-:Y:S01]  /*15f0*/  CCTL.IVALL ;  /* 0x00000000ff00798f */ /* 0x000fe20002000000 */
[----:B------:R-:W-:Y:S05]  /*1600*/  BRA `(.L_x_21) ;  /* 0x0000000000047947 */ /* 0x000fea0003800000 */
.L_x_20:
[----:B------:R-:W-:Y:S06]  /*1610*/  BAR.SYNC.DEFER_BLOCKING 0x0 ;  /* 0x0000000000007b1d */ /* 0x000fec0000010000 */
.L_x_21:
[----:B------:R-:W-:Y:S05]  /*1620*/  BRA.U UP0, `(.L_x_22) ;  /* 0x0000001100e47547 */ /* 0x000fea000b800000 */
[----:B------:R-:W1:Y:S01]  /*1630*/  LDCU UR6, c[0x0][0x38c] ;  /* 0x00007180ff0677ac */ /* 0x000e620008000800 */
[----:B------:R-:W-:Y:S01]  /*1640*/  PLOP3.LUT P1, PT, PT, PT, UP3, 0x80, 0x8 ;  /* 0x000000000008781c */ /* 0x000fe20003f2f038 */
[----:B------:R-:W-:Y:S01]  /*1650*/  IMAD.MOV.U32 R12, RZ, RZ, 0x1 ;  /* 0x00000001ff0c7424 */ /* 0x000fe200078e00ff */
[----:B------:R-:W-:Y:S01]  /*1660*/  ISETP.EQ.OR P2, PT, R0, RZ, P3 ;  /* 0x000000ff0000720c */ /* 0x000fe20001f42670 */
[----:B------:R-:W-:Y:S01]  /*1670*/  UISETP.NE.AND UP1, UPT, UR17, URZ, UPT ;  /* 0x000000ff1100728c */ /* 0x000fe2000bf25270 */
[----:B------:R-:W-:Y:S02]  /*1680*/  PLOP3.LUT P1, PT, P1, PT, PT, 0x8, 0x80 ;  /* 0x000000000080781c */ /* 0x000fe40000f2e170 */
[----:B------:R-:W-:Y:S01]  /*1690*/  CS2R R10, SRZ ;  /* 0x00000000000a7805 */ /* 0x000fe2000001ff00 */
[----:B------:R-:W-:Y:S01]  /*16a0*/  IMAD.MOV.U32 R9, RZ, RZ, RZ ;  /* 0x000000ffff097224 */ /* 0x000fe200078e00ff */
[----:B------:R-:W2:Y:S01]  /*16b0*/  LDCU UR39, c[0x0][0x370] ;  /* 0x00006e00ff2777ac */ /* 0x000ea20008000800 */
[----:B------:R-:W-:Y:S01]  /*16c0*/  IMAD.MOV.U32 R8, RZ, RZ, 0x1 ;  /* 0x00000001ff087424 */ /* 0x000fe200078e00ff */
[----:B------:R-:W3:Y:S01]  /*16d0*/  LDCU.64 UR28, c[0x0][0x348] ;  /* 0x00006900ff1c77ac */ /* 0x000ee20008000a00 */
[----:B------:R-:W-:-:S02]  /*16e0*/  USHF.R.U32.HI UR44, URZ, 0x7, UR24 ;  /* 0x00000007ff2c7899 */ /* 0x000fc40008011618 */
[----:B-1----:R-:W-:Y:S02]  /*16f0*/  UIADD3 UR5, UPT, UPT, UR6, 0x7f, URZ ;  /* 0x0000007f06057890 */ /* 0x002fe4000fffe0ff */
[----:B------:R-:W-:Y:S02]  /*1700*/  UIADD3 UR46, UPT, UPT, UR6, 0xfe, URZ ;  /* 0x000000fe062e7890 */ /* 0x000fe4000fffe0ff */
[----:B------:R-:W-:Y:S01]  /*1710*/  USHF.R.S32.HI UR4, URZ, 0x1f, UR5 ;  /* 0x0000001fff047899 */ /* 0x000fe20008011405 */
[----:B------:R-:W1:Y:S03]  /*1720*/  LDCU UR38, c[0x0][0x374] ;  /* 0x00006e80ff2677ac */ /* 0x000e660008000800 */
[----:B------:R-:W-:Y:S02]  /*1730*/  ULEA.HI UR4, UR4, UR5, URZ, 0x7 ;  /* 0x0000000504047291 */ /* 0x000fe4000f8f38ff */
[----:B------:R-:W-:-:S02]  /*1740*/  USEL UR25, UR37, 0x2, UP1 ;  /* 0x0000000225197887 */ /* 0x000fc40008800000 */
[----:B------:R-:W-:Y:S02]  /*1750*/  USHF.R.S32.HI UR41, URZ, 0x7, UR4 ;  /* 0x00000007ff297899 */ /* 0x000fe40008011404 */
[----:B------:R-:W-:Y:S02]  /*1760*/  UIADD3 UR4, UPT, UPT, UR6, -0x1, URZ ;  /* 0xffffffff06047890 */ /* 0x000fe4000fffe0ff */
[----:B------:R-:W-:Y:S02]  /*1770*/  UISETP.LT.U32.AND UP0, UPT, UR41, 0x5, UPT ;  /* 0x000000052900788c */ /* 0x000fe4000bf01070 */
[----:B------:R-:W-:Y:S02]  /*1780*/  UISETP.GE.U32.AND UP2, UPT, UR4, -0xff, UPT ;  /* 0xffffff010400788c */ /* 0x000fe4000bf46070 */
[----:B------:R-:W-:Y:S01]  /*1790*/  USEL UR40, UR41, 0x5, UP0 ;  /* 0x0000000529287887 */ /* 0x000fe20008000000 */
[----:B------:R-:W-:-:S03]  /*17a0*/  UMOV UR5, URZ ;  /* 0x000000ff00057c82 */ /* 0x000fc60008000000 */
[----:B------:R-:W-:Y:S02]  /*17b0*/  UIADD3 UR21, UPT, UPT, UR40, -0x1, URZ ;  /* 0xffffffff28157890 */ /* 0x000fe4000fffe0ff */
[----:B------:R-:W-:-:S03]  /*17c0*/  UIADD3 UR43, UPT, UPT, UR41, -UR40, URZ ;  /* 0x80000028292b7290 */ /* 0x000fc6000fffe0ff */
[----:B------:R-:W-:-:S04]  /*17d0*/  @UP2 UIADD3 UR21, UPT, UPT, UR40, URZ, URZ ;  /* 0x000000ff28152290 */ /* 0x000fc8000fffe0ff */
[----:B-123--:R-:W-:-:S12]  /*17e0*/  UIADD3 UR21, UPT, UPT, UR21, 0x1, URZ ;  /* 0x0000000115157890 */ /* 0x00efd8000fffe0ff */
.L_x_42:
[----:B------:R-:W-:Y:S01]  /*17f0*/  UISETP.NE.AND UP0, UPT, UR45, URZ, UPT ;  /* 0x000000ff2d00728c */ /* 0x000fe2000bf05270 */
[----:B------:R-:W1:Y:S08]  /*1800*/  S2UR UR45, SR_CgaCtaId ;  /* 0x00000000002d79c3 */ /* 0x000e700000008800 */
[----:B------:R-:W-:Y:S05]  /*1810*/  BRA.U UP0, `(.L_x_23) ;  /* 0x0000000100347547 */ /* 0x000fea000b800000 */
[----:B------:R-:W2:Y:S01]  /*1820*/  S2R R0, SR_CgaCtaId ;  /* 0x0000000000007919 */ /* 0x000ea20000008800 */
[----:B------:R-:W-:-:S04]  /*1830*/  MOV R2, 0x400 ;  /* 0x0000040000027802 */ /* 0x000fc80000000f00 */
[----:B--2---:R-:W-:Y:S02]  /*1840*/  LEA R0, R0, R2, 0x18 ;  /* 0x0000000200007211 */ /* 0x004fe400078ec0ff */
[----:B------:R-:W-:-:S03]  /*1850*/  SHF.L.U32 R2, R8, 0x1f, RZ ;  /* 0x0000001f08027819 */ /* 0x000fc600000006ff */
[----:B------:R-:W-:-:S04]  /*1860*/  IMAD R0, R9, 0x8, R0 ;  /* 0x0000000809007824 */ /* 0x000fc800078e0200 */
[----:B------:R-:W2:Y:S02]  /*1870*/  SYNCS.PHASECHK.TRANS64.TRYWAIT P0, [R0+URZ+0xf0], R2 ;  /* 0x0000f002000075a7 */ /* 0x000ea400080011ff */
[----:B--2---:R-:W-:Y:S05]  /*1880*/  @!P0 BRA `(.L_x_24) ;  /* 0x0000006000308947 */ /* 0x004fea0003800000 */
.L_x_113:
[----:B------:R-:W-:Y:S01]  /*1890*/  VIADD R9, R9, 0x1 ;  /* 0x0000000109097836 */ /* 0x000fe20000000000 */
[----:B------:R2:W-:Y:S04]  /*18a0*/  SYNCS.ARRIVE.TRANS64.A1T0 RZ, [R0+URZ+0xe0], RZ ;  /* 0x0000e0ff00ff79a7 */ /* 0x0005e800081000ff */
[----:B------:R-:W-:-:S04]  /*18b0*/  ISETP.NE.AND P0, PT, R9, 0x2, PT ;  /* 0x000000020900780c */ /* 0x000fc80003f05270 */
[----:B------:R-:W-:Y:S02]  /*18c0*/  SEL R9, R9, RZ, P0 ;  /* 0x000000ff09097207 */ /* 0x000fe40000000000 */
[----:B--2---:R-:W-:-:S04]  /*18d0*/  SEL R0, RZ, 0x1, P0 ;  /* 0x00000001ff007807 */ /* 0x004fc80000000000 */
[----:B------:R-:W-:-:S07]  /*18e0*/  LOP3.LUT R8, R8, R0, RZ, 0x3c, !PT ;  /* 0x0000000008087212 */ /* 0x000fce00078e3cff */
.L_x_23:
[----:B------:R-:W-:Y:S01]  /*18f0*/  UMOV UR6, 0x400 ;  /* 0x0000040000067882 */ /* 0x000fe20000000000 */
[----:B------:R-:W-:Y:S01]  /*1900*/  SHF.L.U32 R0, R12, 0x1f, RZ ;  /* 0x0000001f0c007819 */ /* 0x000fe200000006ff */
[----:B-1----:R-:W-:Y:S02]  /*1910*/  ULEA UR6, UR45, UR6, 0x18 ;  /* 0x000000062d067291 */ /* 0x002fe4000f8ec0ff */
[----:B------:R-:W-:Y:S02]  /*1920*/  UISETP.GE.U32.AND UP0, UPT, UR46, 0xff, UPT ;  /* 0x000000ff2e00788c */ /* 0x000fe4000bf06070 */
[----:B------:R-:W-:Y:S02]  /*1930*/  ULEA UR4, UR5, UR6, 0x3 ;  /* 0x0000000605047291 */ /* 0x000fe4000f8e18ff */
[----:B------:R-:W-:Y:S02]  /*1940*/  USHF.L.U32 UR11, UR20, 0x7, URZ ;  /* 0x00000007140b7899 */ /* 0x000fe400080006ff */
[----:B------:R-:W-:Y:S01]  /*1950*/  ULEA UR35, UR16, UR44, 0x6 ;  /* 0x0000002c10237291 */ /* 0x000fe2000f8e30ff */
[----:B------:R-:W-:-:S04]  /*1960*/  UMOV UR13, URZ ;  /* 0x000000ff000d7c82 */ /* 0x000fc80008000000 */
[----:B------:R1:W2:Y:S01]  /*1970*/  SYNCS.PHASECHK.TRANS64.TRYWAIT P0, [UR4+0x28], R0 ;  /* 0x00002800ff0075a7 */ /* 0x0002a20008001104 */
[----:B------:R-:W-:Y:S06]  /*1980*/  BRA.U !UP0, `(.L_x_25) ;  /* 0x0000000108bc7547 */ /* 0x000fec000b800000 */
[----:B------:R-:W-:Y:S01]  /*1990*/  UMOV UR7, URZ ;  /* 0x000000ff00077c82 */ /* 0x000fe20008000000 */
[----:B------:R-:W-:-:S05]  /*19a0*/  UMOV UR4, UR5 ;  /* 0x0000000500047c82 */ /* 0x000fca0008000000 */
.L_x_31:
[----:B------:R-:W-:Y:S01]  /*19b0*/  ULEA UR33, UR4, UR6, 0x3 ;  /* 0x0000000604217291 */ /* 0x000fe2000f8e18ff */
[----:B--2---:R-:W-:Y:S01]  /*19c0*/  @!P3 MOV R2, 0x6000 ;  /* 0x000060000002b802 */ /* 0x004fe20000000f00 */
[----:B--2-4-:R-:W-:Y:S10]  /*19d0*/  @P0 BRA `(.L_x_26) ;  /* 0x00000000000c0947 */ /* 0x014ff40003800000 */
[----:B------:R-:W-:-:S04]  /*19e0*/  SHF.L.U32 R3, R12, 0x1f, RZ ;  /* 0x0000001f0c037819 */ /* 0x000fc800000006ff */
[----:B------:R-:W2:Y:S02]  /*19f0*/  SYNCS.PHASECHK.TRANS64.TRYWAIT P0, [UR33+0x28], R3 ;  /* 0x00002803ff0075a7 */ /* 0x000ea40008001121 */
[----:B--2---:R-:W-:Y:S05]  /*1a00*/  @!P0 BRA `(.L_x_27) ;  /* 0x0000005c00e48947 */ /* 0x004fea0003800000 */
.L_x_26:
[----:B------:R2:W-:Y:S01]  /*1a10*/  @!P3 SYNCS.ARRIVE.TRANS64 RZ, [UR33], R2 ;  /* 0x00000002ffffb9a7 */ /* 0x0005e20008000021 */
[----:B------:R-:W-:-:S04]  /*1a20*/  ULOP3.LUT UR5, UR25, 0x2, URZ, 0xfc, !UPT ;  /* 0x0000000219057892 */ /* 0x000fc8000f8efcff */
[----:B------:R-:W-:-:S09]  /*1a30*/  UISETP.NE.AND UP0, UPT, UR5, 0x2, UPT ;  /* 0x000000020500788c */ /* 0x000fd2000bf05270 */
[----:B------:R-:W-:Y:S05]  /*1a40*/  BRA.U UP0, `(.L_x_28) ;  /* 0x0000000100047547 */ /* 0x000fea000b800000 */
[----:B------:R-:W-:Y:S05]  /*1a50*/  BPT.TRAP 0x1 ;  /* 0x000000040000795c */ /* 0x000fea0000300000 */
.L_x_28:
[----:B------:R-:W-:Y:S04]  /*1a60*/  BSSY.RECONVERGENT B0, `(.L_x_29) ;  /* 0x0000003000007945 */ /* 0x000fe80003800200 */
[----:B------:R-:W-:Y:S05]  /*1a70*/  @P2 BRA `(.L_x_30) ;  /* 0x0000000000042947 */ /* 0x000fea0003800000 */
[----:B------:R-:W-:Y:S05]  /*1a80*/  BPT.TRAP 0x1 ;  /* 0x000000040000795c */ /* 0x000fea0000300000 */
.L_x_30:
[----:B------:R-:W-:Y:S05]  /*1a90*/  BSYNC.RECONVERGENT B0 ;  /* 0x0000000000007941 */ /* 0x000fea0003800200 */
.L_x_29:
[----:B------:R-:W-:Y:S02]  /*1aa0*/  UIADD3 UR5, UPT, UPT, UR4, 0x1, URZ ;  /* 0x0000000104057890 */ /* 0x000fe4000fffe0ff */
[----:B------:R-:W-:Y:S02]  /*1ab0*/  ULEA UR32, UR4, UR24, 0xd ;  /* 0x0000001804207291 */ /* 0x000fe4000f8e68ff */
[----:B------:R-:W-:Y:S02]  /*1ac0*/  UISETP.NE.AND UP0, UPT, UR5, 0x5, UPT ;  /* 0x000000050500788c */ /* 0x000fe4000bf05270 */
[----:B------:R-:W-:Y:S02]  /*1ad0*/  UIADD3 UR16, UP1, UPT, UR28, 0x80, URZ ;  /* 0x000000801c107890 */ /* 0x000fe4000ff3e0ff */
[----:B------:R-:W-:Y:S02]  /*1ae0*/  USEL UR9, URZ, 0x1, UP0 ;  /* 0x00000001ff097887 */ /* 0x000fe40008000000 */
[----:B------:R-:W-:-:S02]  /*1af0*/  USEL UR5, UR5, URZ, UP0 ;  /* 0x000000ff05057287 */ /* 0x000fc40008000000 */
[----:B------:R-:W-:Y:S02]  /*1b00*/  UIADD3 UR14, UP0, UPT, UR28, 0x180, URZ ;  /* 0x000001801c0e7890 */ /* 0x000fe4000ff1e0ff */
[----:B------:R-:W-:Y:S01]  /*1b10*/  ULEA UR8, UR5, UR6, 0x3 ;  /* 0x0000000605087291 */ /* 0x000fe2000f8e18ff */
[----:B------:R-:W-:Y:S01]  /*1b20*/  LOP3.LUT R12, R12, UR9, RZ, 0x3c, !PT ;  /* 0x000000090c0c7c12 */ /* 0x000fe2000f8e3cff */
[----:B------:R-:W-:Y:S02]  /*1b30*/  USHF.L.U32 UR34, UR7, 0x7, URZ ;  /* 0x0000000707227899 */ /* 0x000fe400080006ff */
[----:B------:R-:W-:Y:S01]  /*1b40*/  UIADD3.X UR17, UPT, UPT, URZ, UR29, URZ, UP1, !UPT ;  /* 0x0000001dff117290 */ /* 0x000fe20008ffe4ff */
[----:B-1----:R-:W-:Y:S01]  /*1b50*/  SHF.L.U32 R0, R12, 0x1f, RZ ;  /* 0x0000001f0c007819 */ /* 0x002fe200000006ff */
[----:B------:R-:W-:Y:S02]  /*1b60*/  UIADD3 UR32, UPT, UPT, UR6, 0x4400, UR32 ;  /* 0x0000440006207890 */ /* 0x000fe4000fffe020 */
[----:B------:R-:W-:Y:S01]  /*1b70*/  UIADD3.X UR15, UPT, UPT, URZ, UR29, URZ, UP0, !UPT ;  /* 0x0000001dff0f7290 */ /* 0x000fe200087fe4ff */
[----:B------:R3:W4:Y:S01]  /*1b80*/  SYNCS.PHASECHK.TRANS64.TRYWAIT P0, [UR8+0x28], R0 ;  /* 0x00002800ff0075a7 */ /* 0x0007220008001108 */
[----:B------:R-:W-:Y:S01]  /*1b90*/  ULEA UR8, UR4, UR6, 0xe ;  /* 0x0000000604087291 */ /* 0x000fe2000f8e70ff */
[----:B------:R-:W-:Y:S01]  /*1ba0*/  UMOV UR13, 0x30000 ;  /* 0x00030000000d7882 */ /* 0x000fe20000000000 */
[----:B------:R-:W-:-:S02]  /*1bb0*/  UMOV UR18, 0x0 ;  /* 0x0000000000127882 */ /* 0x000fc40000000000 */
[----:B------:R-:W-:Y:S01]  /*1bc0*/  UIADD3 UR8, UPT, UPT, UR8, 0xe400, URZ ;  /* 0x0000e40008087890 */ /* 0x000fe2000fffe0ff */
[----:B------:R-:W-:Y:S01]  /*1bd0*/  UMOV UR19, 0x10000000 ;  /* 0x1000000000137882 */ /* 0x000fe20000000000 */
[----:B------:R-:W-:Y:S01]  /*1be0*/  UMOV UR12, UR36 ;  /* 0x00000024000c7c82 */ /* 0x000fe20008000000 */
[----:B------:R-:W-:Y:S01]  /*1bf0*/  UMOV UR9, UR33 ;  /* 0x0000002100097c82 */ /* 0x000fe20008000000 */
[----:B------:R-:W-:Y:S01]  /*1c00*/  UMOV UR10, UR34 ;  /* 0x00000022000a7c82 */ /* 0x000fe20008000000 */
[----:B------:R1:W-:Y:S01]  /*1c10*/  UTMALDG.3D.MULTICAST [UR32], [UR16], UR13, desc[UR18] ;  /* 0x00001220100073b4 */ /* 0x0003e2000801180d */
[----:B------:R-:W-:Y:S01]  /*1c20*/  UIADD3 UR7, UPT, UPT, UR7, 0x1, URZ ;  /* 0x0000000107077890 */ /* 0x000fe2000fffe0ff */
[----:B------:R-:W-:-:S03]  /*1c30*/  UMOV UR4, UR5 ;  /* 0x0000000500047c82 */ /* 0x000fc60008000000 */
[----:B------:R-:W-:Y:S01]  /*1c40*/  UISETP.NE.AND UP0, UPT, UR7, UR21, UPT ;  /* 0x000000150700728c */ /* 0x000fe2000bf05270 */
[----:B------:R3:W-:Y:S01]  /*1c50*/  UTMALDG.3D [UR8], [UR14], desc[UR18] ;  /* 0x000012080e0075b4 */ /* 0x0007e20008011000 */
[----:B-1----:R-:W-:-:S07]  /*1c60*/  UMOV UR13, UR21 ;  /* 0x00000015000d7c82 */ /* 0x002fce0008000000 */
[----:B---3--:R-:W-:Y:S05]  /*1c70*/  BRA.U UP0, `(.L_x_31) ;  /* 0xfffffffd004c7547 */ /* 0x008fea000b83ffff */
.L_x_25:
[----:B------:R-:W-:Y:S01]  /*1c80*/  ULEA UR4, UR5, UR6, 0x3 ;  /* 0x0000000605047291 */ /* 0x000fe2000f8e18ff */
[----:B-1----:R-:W-:Y:S01]  /*1c90*/  SHF.L.U32 R0, R12, 0x1f, RZ ;  /* 0x0000001f0c007819 */ /* 0x002fe200000006ff */
[----:B------:R-:W-:Y:S01]  /*1ca0*/  @!P1 SYNCS.ARRIVE.TRANS64.A1T0 RZ, [UR6+0x78], RZ ;  /* 0x000078ffffff99a7 */ /* 0x000fe20008100006 */
[----:B------:R-:W-:-:S06]  /*1cb0*/  UISETP.GT.AND UP0, UPT, UR41, UR40, UPT ;  /* 0x000000282900728c */ /* 0x000fcc000bf04270 */
[----:B--2-4-:R1:W2:Y:S03]  /*1cc0*/  SYNCS.PHASECHK.TRANS64.TRYWAIT P0, [UR4+0x28], R0 ;  /* 0x00002800ff0075a7 */ /* 0x0142a60008001104 */
[----:B------:R-:W-:Y:S05]  /*1cd0*/  BRA.U !UP0, `(.L_x_32) ;  /* 0x0000000108c07547 */ /* 0x000fea000b800000 */
[----:B------:R-:W-:Y:S01]  /*1ce0*/  UIADD3 UR26, UPT, UPT, UR43, UR13, URZ ;  /* 0x0000000d2b1a7290 */ /* 0x000fe2000fffe0ff */
[----:B------:R-:W-:-:S11]  /*1cf0*/  UMOV UR4, UR5 ;  /* 0x0000000500047c82 */ /* 0x000fd60008000000 */
.L_x_38:
[----:B------:R-:W-:Y:S01]  /*1d00*/  ULEA UR17, UR4, UR6, 0x3 ;  /* 0x0000000604117291 */ /* 0x000fe2000f8e18ff */
[----:B--2---:R-:W-:Y:S01]  /*1d10*/  @!P3 MOV R2, 0x6000 ;  /* 0x000060000002b802 */ /* 0x004fe20000000f00 */
[----:B--2-4-:R-:W-:Y:S10]  /*1d20*/  @P0 BRA `(.L_x_33) ;  /* 0x00000000000c0947 */ /* 0x014ff40003800000 */
[----:B------:R-:W-:-:S04]  /*1d30*/  SHF.L.U32 R3, R12, 0x1f, RZ ;  /* 0x0000001f0c037819 */ /* 0x000fc800000006ff */
[----:B------:R-:W2:Y:S02]  /*1d40*/  SYNCS.PHASECHK.TRANS64.TRYWAIT P0, [UR17+0x28], R3 ;  /* 0x00002803ff0075a7 */ /* 0x000ea40008001111 */
[----:B--2---:R-:W-:Y:S05]  /*1d50*/  @!P0 BRA `(.L_x_34) ;  /* 0x0000005c00288947 */ /* 0x004fea0003800000 */
.L_x_33:
[----:B------:R2:W-:Y:S01]  /*1d60*/  @!P3 SYNCS.ARRIVE.TRANS64 RZ, [UR17], R2 ;  /* 0x00000002ffffb9a7 */ /* 0x0005e20008000011 */
[----:B------:R-:W-:-:S04]  /*1d70*/  ULOP3.LUT UR5, UR25, 0x2, URZ, 0xfc, !UPT ;  /* 0x0000000219057892 */ /* 0x000fc8000f8efcff */
[----:B------:R-:W-:-:S09]  /*1d80*/  UISETP.NE.AND UP0, UPT, UR5, 0x2, UPT ;  /* 0x000000020500788c */ /* 0x000fd2000bf05270 */
[----:B------:R-:W-:Y:S05]  /*1d90*/  BRA.U UP0, `(.L_x_35) ;  /* 0x0000000100047547 */ /* 0x000fea000b800000 */
[----:B------:R-:W-:Y:S05]  /*1da0*/  BPT.TRAP 0x1 ;  /* 0x000000040000795c */ /* 0x000fea0000300000 */
.L_x_35:
[----:B------:R-:W-:Y:S04]  /*1db0*/  BSSY.RECONVERGENT B0, `(.L_x_36) ;  /* 0x0000003000007945 */ /* 0x000fe80003800200 */
[----:B------:R-:W-:Y:S05]  /*1dc0*/  @P2 BRA `(.L_x_37) ;  /* 0x0000000000042947 */ /* 0x000fea0003800000 */
[----:B------:R-:W-:Y:S05]  /*1dd0*/  BPT.TRAP 0x1 ;  /* 0x000000040000795c */ /* 0x000fea0000300000 */
.L_x_37:
[----:B------:R-:W-:Y:S05]  /*1de0*/  BSYNC.RECONVERGENT B0 ;  /* 0x0000000000007941 */ /* 0x000fea0003800200 */
.L_x_36:
[----:B------:R-:W-:Y:S02]  /*1df0*/  UIADD3 UR5, UPT, UPT, UR4, 0x1, URZ ;  /* 0x0000000104057890 */ /* 0x000fe4000fffe0ff */
[----:B------:R-:W-:Y:S02]  /*1e00*/  ULEA UR16, UR4, UR24, 0xd ;  /* 0x0000001804107291 */ /* 0x000fe4000f8e68ff */
[----:B------:R-:W-:Y:S02]  /*1e10*/  UISETP.NE.AND UP0, UPT, UR5, 0x5, UPT ;  /* 0x000000050500788c */ /* 0x000fe4000bf05270 */
[----:B------:R-:W-:Y:S02]  /*1e20*/  UIADD3 UR22, UP1, UPT, UR28, 0x80, URZ ;  /* 0x000000801c167890 */ /* 0x000fe4000ff3e0ff */
[----:B------:R-:W-:Y:S02]  /*1e30*/  USEL UR8, URZ, 0x1, UP0 ;  /* 0x00000001ff087887 */ /* 0x000fe40008000000 */
[----:B------:R-:W-:-:S02]  /*1e40*/  USEL UR5, UR5, URZ, UP0 ;  /* 0x000000ff05057287 */ /* 0x000fc40008000000 */
[----:B------:R-:W-:Y:S02]  /*1e50*/  UIADD3 UR14, UP0, UPT, UR28, 0x180, URZ ;  /* 0x000001801c0e7890 */ /* 0x000fe4000ff1e0ff */
[----:B------:R-:W-:Y:S01]  /*1e60*/  LOP3.LUT R12, R12, UR8, RZ, 0x3c, !PT ;  /* 0x000000080c0c7c12 */ /* 0x000fe2000f8e3cff */
[----:B------:R-:W-:Y:S02]  /*1e70*/  ULEA UR7, UR5, UR6, 0x3 ;  /* 0x0000000605077291 */ /* 0x000fe4000f8e18ff */
[----:B------:R-:W-:Y:S01]  /*1e80*/  ULEA UR8, UR4, UR6, 0xe ;  /* 0x0000000604087291 */ /* 0x000fe2000f8e70ff */
[----:B-1----:R-:W-:Y:S01]  /*1e90*/  SHF.L.U32 R0, R12, 0x1f, RZ ;  /* 0x0000001f0c007819 */ /* 0x002fe200000006ff */
[----:B------:R-:W-:Y:S02]  /*1ea0*/  USHF.L.U32 UR18, UR13, 0x7, URZ ;  /* 0x000000070d127899 */ /* 0x000fe400080006ff */
[----:B------:R-:W-:Y:S02]  /*1eb0*/  UIADD3 UR16, UPT, UPT, UR6, 0x4400, UR16 ;  /* 0x0000440006107890 */ /* 0x000fe4000fffe010 */
[----:B------:R-:W-:Y:S01]  /*1ec0*/  UIADD3.X UR23, UPT, UPT, URZ, UR29, URZ, UP1, !UPT ;  /* 0x0000001dff177290 */ /* 0x000fe20008ffe4ff */
[----:B------:R3:W4:Y:S01]  /*1ed0*/  SYNCS.PHASECHK.TRANS64.TRYWAIT P0, [UR7+0x28], R0 ;  /* 0x00002800ff0075a7 */ /* 0x0007220008001107 */
[----:B------:R-:W-:-:S02]  /*1ee0*/  UIADD3 UR8, UPT, UPT, UR8, 0xe400, URZ ;  /* 0x0000e40008087890 */ /* 0x000fc4000fffe0ff */
[----:B------:R-:W-:Y:S01]  /*1ef0*/  UIADD3.X UR15, UPT, UPT, URZ, UR29, URZ, UP0, !UPT ;  /* 0x0000001dff0f7290 */ /* 0x000fe200087fe4ff */
[----:B------:R-:W-:Y:S01]  /*1f00*/  UMOV UR7, 0x30000 ;  /* 0x0003000000077882 */ /* 0x000fe20000000000 */
[----:B------:R-:W-:Y:S01]  /*1f10*/  UMOV UR30, 0x0 ;  /* 0x00000000001e7882 */ /* 0x000fe20000000000 */
[----:B------:R-:W-:Y:S01]  /*1f20*/  UMOV UR31, 0x10000000 ;  /* 0x10000000001f7882 */ /* 0x000fe20000000000 */
[----:B------:R-:W-:Y:S01]  /*1f30*/  UMOV UR19, UR35 ;  /* 0x0000002300137c82 */ /* 0x000fe20008000000 */
[----:B------:R-:W-:Y:S01]  /*1f40*/  UMOV UR20, UR36 ;  /* 0x0000002400147c82 */ /* 0x000fe20008000000 */
[----:B------:R-:W-:Y:S01]  /*1f50*/  UMOV UR12, UR36 ;  /* 0x00000024000c7c82 */ /* 0x000fe20008000000 */
[----:B------:R-:W-:Y:S01]  /*1f60*/  UMOV UR9, UR17 ;  /* 0x0000001100097c82 */ /* 0x000fe20008000000 */
[----:B------:R-:W-:Y:S01]  /*1f70*/  UMOV UR10, UR18 ;  /* 0x00000012000a7c82 */ /* 0x000fe20008000000 */
[----:B------:R3:W-:Y:S01]  /*1f80*/  UTMALDG.3D.MULTICAST [UR16], [UR22], UR7, desc[UR30] ;  /* 0x00001e10160073b4 */ /* 0x0007e20008011807 */
[----:B------:R-:W-:Y:S01]  /*1f90*/  UIADD3 UR13, UPT, UPT, UR13, 0x1, URZ ;  /* 0x000000010d0d7890 */ /* 0x000fe2000fffe0ff */
[----:B------:R-:W-:-:S03]  /*1fa0*/  UMOV UR4, UR5 ;  /* 0x0000000500047c82 */ /* 0x000fc60008000000 */
[----:B------:R-:W-:Y:S01]  /*1fb0*/  UISETP.NE.AND UP0, UPT, UR13, UR26, UPT ;  /* 0x0000001a0d00728c */ /* 0x000fe2000bf05270 */
[----:B------:R3:W-:Y:S08]  /*1fc0*/  UTMALDG.3D [UR8], [UR14], desc[UR30] ;  /* 0x00001e080e0075b4 */ /* 0x0007f00008011000 */
[----:B---3--:R-:W-:Y:S05]  /*1fd0*/  BRA.U UP0, `(.L_x_38) ;  /* 0xfffffffd00487547 */ /* 0x008fea000b83ffff */
.L_x_32:
[C---:B------:R-:W-:Y:S01]  /*1fe0*/  LEA R3, R11.reuse, UR6, 0x3 ;  /* 0x000000060b037c11 */ /* 0x040fe2000f8e18ff */
[----:B------:R-:W-:Y:S01]  /*1ff0*/  NOP ;  /* 0x0000000000007918 */ /* 0x000fe20000000000 */
[----:B-1----:R-:W-:Y:S02]  /*2000*/  SHF.L.U32 R0, R10, 0x1f, RZ ;  /* 0x0000001f0a007819 */ /* 0x002fe400000006ff */
[----:B------:R-:W-:Y:S02]  /*2010*/  LEA R4, R11, UR6, 0x4 ;  /* 0x000000060b047c11 */ /* 0x000fe4000f8e20ff */
[----:B--2-4-:R-:W1:Y:S02]  /*2020*/  SYNCS.PHASECHK.TRANS64.TRYWAIT P0, [R3+URZ+0x80], R0 ;  /* 0x00008000030075a7 */ /* 0x014e6400080011ff */
[----:B-1----:R-:W-:Y:S05]  /*2030*/  @!P0 BRA `(.L_x_39) ;  /* 0x0000005800888947 */ /* 0x002fea0003800000 */
.L_x_116:
[----:B------:R-:W2:Y:S01]  /*2040*/  LDS.128 R4, [R4+0x110] ;  /* 0x0001100004047984 */ /* 0x000ea20000000c00 */
[----:B------:R-:W-:Y:S01]  /*2050*/  UISETP.GE.AND UP0, UPT, UR42, 0x1, UPT ;  /* 0x000000012a00788c */ /* 0x000fe2000bf06270 */
[----:B------:R-:W-:Y:S01]  /*2060*/  @!PT LDS RZ, [RZ] ;  /* 0x00000000fffff984 */ /* 0x000fe20000000800 */
[----:B------:R-:W-:Y:S01]  /*2070*/  @!PT LDS RZ, [RZ] ;  /* 0x00000000fffff984 */ /* 0x000fe20000000800 */
[----:B------:R-:W-:Y:S01]  /*2080*/  @!PT LDS RZ, [RZ] ;  /* 0x00000000fffff984 */ /* 0x000fe20000000800 */
[----:B------:R-:W-:Y:S01]  /*2090*/  @!PT LDS RZ, [RZ] ;  /* 0x00000000fffff984 */ /* 0x000fe20000000800 */
[----:B------:R3:W-:Y:S06]  /*20a0*/  MEMBAR.ALL.CTA ;  /* 0x0000000000007992 */ /* 0x0007ec0000008000 */
[----:B---3--:R-:W3:Y:S01]  /*20b0*/  FENCE.VIEW.ASYNC.S ;  /* 0x00000000000073c6 */ /* 0x008ee20000000000 */
[----:B--2---:R-:W-:-:S13]  /*20c0*/  LOP3.LUT P0, RZ, R6, 0x1, RZ, 0xc0, !PT ;  /* 0x0000000106ff7812 */ /* 0x004fda000780c0ff */
[----:B---3--:R-:W-:Y:S01]  /*20d0*/  VOTEU.ANY UP1, P0 ;  /* 0x0000000000ff7886 */ /* 0x008fe20000020100 */
[----:B------:R-:W-:-:S13]  /*20e0*/  PLOP3.LUT P0, PT, PT, PT, UP1, 0x80, 0x8 ;  /* 0x000000000008781c */ /* 0x000fda0003f0f018 */
[----:B-1----:R-:W-:Y:S02]  /*20f0*/  @P0 LOP3.LUT R0, R5, 0xffff, RZ, 0xc0, !PT ;  /* 0x0000ffff05000812 */ /* 0x002fe400078ec0ff */
[----:B------:R-:W-:Y:S02]  /*2100*/  @P0 MOV R2, R4 ;  /* 0x0000000400020202 */ /* 0x000fe40000000f00 */
[----:B------:R-:W-:Y:S01]  /*2110*/  @P0 R2UR UR7, R0 ;  /* 0x00000000000702ca */ /* 0x000fe200000e0000 */
[----:B------:R-:W-:Y:S01]  /*2120*/  VIADD R0, R3, 0x90 ;  /* 0x0000009003007836 */ /* 0x000fe20000000000 */
[----:B------:R-:W-:Y:S02]  /*2130*/  @P0 SHF.R.U32.HI R4, RZ, 0x10, R5 ;  /* 0x00000010ff040819 */ /* 0x000fe40000011605 */
[----:B------:R-:W-:Y:S02]  /*2140*/  @P0 R2UR UR8, R2 ;  /* 0x00000000020802ca */ /* 0x000fe400000e0000 */
[----:B------:R-:W-:-:S02]  /*2150*/  PRMT R0, RZ, 0x654, R0 ;  /* 0x00000654ff007816 */ /* 0x000fc40000000000 */
[----:B------:R-:W-:Y:S02]  /*2160*/  @P0 R2UR UR4, R4 ;  /* 0x00000000040402ca */ /* 0x000fe400000e0000 */
[----:B------:R1:W-:Y:S03]  /*2170*/  SYNCS.ARRIVE.TRANS64.RED.A1T0 RZ, [R0+URZ], RZ ;  /* 0x000000ff00ff79a7 */ /* 0x0003e600081004ff */
[----:B------:R-:W-:-:S04]  /*2180*/  @UP1 UMOV UR27, UR7 ;  /* 0x00000007001b1c82 */ /* 0x000fc80008000000 */
[----:B------:R-:W-:-:S04]  /*2190*/  @UP1 UMOV UR37, UR8 ;  /* 0x0000000800251c82 */ /* 0x000fc80008000000 */
[----:B------:R-:W-:Y:S01]  /*21a0*/  @UP1 UMOV UR36, UR4 ;  /* 0x0000000400241c82 */ /* 0x000fe20008000000 */
[----:B------:R-:W-:Y:S05]  /*21b0*/  BRA.U !UP0, `(.L_x_40) ;  /* 0x0000000108d47547 */ /* 0x000fea000b800000 */
[----:B------:R-:W2:Y:S01]  /*21c0*/  LDCU.128 UR12, c[0x0][0xb10] ;  /* 0x00016200ff0c77ac */ /* 0x000ea20008000c00 */
[----:B------:R-:W3:Y:S01]  /*21d0*/  LDCU UR26, c[0x0][0xb20] ;  /* 0x00016400ff1a77ac */ /* 0x000ee20008000800 */
[----:B------:R-:W4:Y:S01]  /*21e0*/  LDCU UR20, c[0x0][0xb0c] ;  /* 0x00016180ff1477ac */ /* 0x000f220008000800 */
[----:B------:R-:W1:Y:S01]  /*21f0*/  LDCU.64 UR10, c[0x0][0xb28] ;  /* 0x00016500ff0a77ac */ /* 0x000e620008000a00 */
[----:B------:R-:W-:Y:S02]  /*2200*/  UISETP.NE.AND UP3, UPT, UR42, 0x1, UPT ;  /* 0x000000012a00788c */ /* 0x000fe4000bf65270 */
[----:B--2---:R-:W-:Y:S02]  /*2210*/  UIMAD.WIDE.U32 UR16, UR38, UR15, URZ ;  /* 0x0000000f261072a5 */ /* 0x004fe4000f8e00ff */
[----:B------:R-:W-:Y:S02]  /*2220*/  UIMAD.WIDE.U32 UR8, UR39, UR12, URZ ;  /* 0x0000000c270872a5 */ /* 0x000fe4000f8e00ff */
[----:B------:R-:W-:-:S02]  /*2230*/  UISETP.NE.AND UP0, UPT, UR14, 0x1, UPT ;  /* 0x000000010e00788c */ /* 0x000fc4000bf05270 */
[----:B------:R-:W-:Y:S01]  /*2240*/  UIMAD.WIDE.U32 UR22, UR27, UR15, URZ ;  /* 0x0000000f1b1672a5 */ /* 0x000fe2000f8e00ff */
[----:B------:R-:W-:Y:S02]  /*2250*/  UMOV UR16, UR17 ;  /* 0x0000001100107c82 */ /* 0x000fe40008000000 */
[----:B------:R-:W-:Y:S01]  /*2260*/  UMOV UR8, UR9 ;  /* 0x0000000900087c82 */ /* 0x000fe20008000000 */
[----:B---3--:R-:W-:Y:S02]  /*2270*/  USHF.R.U32.HI UR16, URZ, UR26, UR16 ;  /* 0x0000001aff107299 */ /* 0x008fe40008011610 */
[----:B----4-:R-:W-:Y:S02]  /*2280*/  UISETP.NE.AND UP2, UPT, UR20, 0x1, UPT ;  /* 0x000000011400788c */ /* 0x010fe4000bf45270 */
[----:B------:R-:W-:Y:S02]  /*2290*/  USHF.R.U32.HI UR8, URZ, UR13, UR8 ;  /* 0x0000000dff087299 */ /* 0x000fe40008011608 */
[----:B------:R-:W-:-:S02]  /*22a0*/  USEL UR7, UR38, UR16, !UP0 ;  /* 0x0000001026077287 */ /* 0x000fc4000c000000 */
[----:B------:R-:W-:Y:S02]  /*22b0*/  USEL UR8, UR39, UR8, !UP2 ;  /* 0x0000000827087287 */ /* 0x000fe4000d000000 */
[----:B-1----:R-:W-:Y:S01]  /*22c0*/  UIMAD.WIDE.U32 UR16, UR7, UR10, URZ ;  /* 0x0000000a071072a5 */ /* 0x002fe2000f8e00ff */
[----:B------:R-:W-:Y:S01]  /*22d0*/  UMOV UR4, UR23 ;  /* 0x0000001700047c82 */ /* 0x000fe20008000000 */
[----:B------:R-:W-:Y:S02]  /*22e0*/  UIMAD.WIDE.U32 UR18, UR37, UR12, URZ ;  /* 0x0000000c251272a5 */ /* 0x000fe4000f8e00ff */
[----:B------:R-:W-:-:S03]  /*22f0*/  UIMAD.WIDE.U32 UR22, UR8, UR10, URZ ;  /* 0x0000000a081672a5 */ /* 0x000fc6000f8e00ff */
[----:B------:R-:W-:Y:S01]  /*2300*/  UMOV UR16, UR17 ;  /* 0x0000001100107c82 */ /* 0x000fe20008000000 */
[----:B------:R-:W-:Y:S02]  /*2310*/  USHF.R.U32.HI UR4, URZ, UR26, UR4 ;  /* 0x0000001aff047299 */ /* 0x000fe40008011604 */
[----:B------:R-:W-:Y:S01]  /*2320*/  @UP3 USHF.R.U32.HI UR7, URZ, UR11, UR16 ;  /* 0x0000000bff073299 */ /* 0x000fe20008011610 */
[----:B------:R-:W-:Y:S01]  /*2330*/  UMOV UR18, UR19 ;  /* 0x0000001300127c82 */ /* 0x000fe20008000000 */
[----:B------:R-:W-:Y:S01]  /*2340*/  UMOV UR22, UR23 ;  /* 0x0000001700167c82 */ /* 0x000fe20008000000 */
[----:B------:R-:W-:Y:S02]  /*2350*/  USHF.R.U32.HI UR13, URZ, UR13, UR18 ;  /* 0x0000000dff0d7299 */ /* 0x000fe40008011612 */
[----:B------:R-:W-:Y:S02]  /*2360*/  USEL UR4, UR27, UR4, !UP0 ;  /* 0x000000041b047287 */ /* 0x000fe4000c000000 */
[----:B------:R-:W-:-:S02]  /*2370*/  @UP3 USHF.R.U32.HI UR8, URZ, UR11, UR22 ;  /* 0x0000000bff083299 */ /* 0x000fc40008011616 */
[----:B------:R-:W-:Y:S02]  /*2380*/  UIMAD UR9, UR42, UR7, URZ ;  /* 0x000000072a0972a4 */ /* 0x000fe4000f8e02ff */
[----:B------:R-:W-:Y:S02]  /*2390*/  USEL UR7, UR37, UR13, !UP2 ;  /* 0x0000000d25077287 */ /* 0x000fe4000d000000 */
[----:B------:R-:W-:Y:S02]  /*23a0*/  UIMAD UR12, UR42, UR8, URZ ;  /* 0x000000082a0c72a4 */ /* 0x000fe4000f8e02ff */
[----:B------:R-:W-:Y:S02]  /*23b0*/  UISETP.GE.AND UP0, UPT, UR4, UR9, UPT ;  /* 0x000000090400728c */ /* 0x000fe4000bf06270 */
[----:B------:R-:W-:Y:S02]  /*23c0*/  UIMAD.WIDE.U32 UR16, UR4, UR10, URZ ;  /* 0x0000000a041072a5 */ /* 0x000fe4000f8e00ff */
[----:B------:R-:W-:-:S02]  /*23d0*/  UISETP.GE.OR UP0, UPT, UR7, UR12, UP0 ;  /* 0x0000000c0700728c */ /* 0x000fc40008706670 */
        /* <DEDUP_REMOVED lines=19> */
.L_x_40:
[----:B------:R-:W2:Y:S02]  /*2510*/  LDCU UR4, c[0x0][0xb30] ;  /* 0x00016600ff0477ac */ /* 0x000ea40008000800 */
[----:B--2---:R-:W-:-:S09]  /*2520*/  UISETP.NE.AND UP0, UPT, UR4, 0x1, UPT ;  /* 0x000000010400788c */ /* 0x004fd2000bf05270 */
[----:B------:R-:W-:Y:S05]  /*2530*/  BRA.U UP0, `(.L_x_41) ;  /* 0x0000000100447547 */ /* 0x000fea000b800000 */
[----:B------:R-:W2:Y:S01]  /*2540*/  LDCU.128 UR12, c[0x0][0xb10] ;  /* 0x00016200ff0c77ac */ /* 0x000ea20008000c00 */
[----:B------:R-:W3:Y:S01]  /*2550*/  LDCU UR16, c[0x0][0xb0c] ;  /* 0x00016180ff1077ac */ /* 0x000ee20008000800 */
[----:B------:R-:W4:Y:S01]  /*2560*/  LDCU UR17, c[0x0][0xb20] ;  /* 0x00016400ff1177ac */ /* 0x000f220008000800 */
[----:B--2---:R-:W-:Y:S02]  /*2570*/  UIMAD.WIDE.U32 UR10, UR37, UR12, URZ ;  /* 0x0000000c250a72a5 */ /* 0x004fe4000f8e00ff */
[----:B------:R-:W-:Y:S02]  /*2580*/  UIMAD.WIDE.U32 UR8, UR27, UR15, URZ ;  /* 0x0000000f1b0872a5 */ /* 0x000fe4000f8e00ff */
[----:B---3--:R-:W-:Y:S02]  /*2590*/  UISETP.NE.AND UP2, UPT, UR16, 0x1, UPT ;  /* 0x000000011000788c */ /* 0x008fe4000bf45270 */
[----:B------:R-:W-:Y:S01]  /*25a0*/  UISETP.NE.AND UP0, UPT, UR14, 0x1, UPT ;  /* 0x000000010e00788c */ /* 0x000fe2000bf05270 */
[----:B------:R-:W-:-:S02]  /*25b0*/  UMOV UR7, UR11 ;  /* 0x0000000b00077c82 */ /* 0x000fc40008000000 */
[----:B------:R-:W-:Y:S01]  /*25c0*/  UMOV UR4, UR9 ;  /* 0x0000000900047c82 */ /* 0x000fe20008000000 */
[----:B------:R-:W-:Y:S02]  /*25d0*/  USHF.R.U32.HI UR7, URZ, UR13, UR7 ;  /* 0x0000000dff077299 */ /* 0x000fe40008011607 */
[----:B----4-:R-:W-:Y:S02]  /*25e0*/  USHF.R.U32.HI UR4, URZ, UR17, UR4 ;  /* 0x00000011ff047299 */ /* 0x010fe40008011604 */
[----:B------:R-:W-:Y:S02]  /*25f0*/  USEL UR7, UR37, UR7, !UP2 ;  /* 0x0000000725077287 */ /* 0x000fe4000d000000 */
[----:B------:R-:W-:-:S04]  /*2600*/  USEL UR4, UR27, UR4, !UP0 ;  /* 0x000000041b047287 */ /* 0x000fc8000c000000 */
[----:B------:R-:W-:Y:S02]  /*2610*/  UIADD3 UR8, UPT, UPT, UR7, -UR4, URZ ;  /* 0x8000000407087290 */ /* 0x000fe4000fffe0ff */
[----:B------:R-:W-:Y:S02]  /*2620*/  UIADD3 UR4, UPT, UPT, -UR7, UR4, URZ ;  /* 0x0000000407047290 */ /* 0x000fe4000fffe1ff */
[----:B------:R-:W-:Y:S02]  /*2630*/  UIMAD UR27, UR8, UR14, UR27 ;  /* 0x0000000e081b72a4 */ /* 0x000fe4000f8e021b */
[----:B------:R-:W-:-:S12]  /*2640*/  UIMAD UR37, UR4, UR16, UR37 ;  /* 0x00000010042572a4 */ /* 0x000fd8000f8e0225 */
.L_x_41:
[----:B------:R-:W-:Y:S01]  /*2650*/  VIADD R11, R11, 0x1 ;  /* 0x000000010b0b7836 */ /* 0x000fe20000000000 */
[----:B------:R-:W-:Y:S01]  /*2660*/  R2UR UR4, R76 ;  /* 0x000000004c0472ca */ /* 0x000fe200000e0000 */
[----:B------:R-:W-:Y:S01]  /*2670*/  UIADD3 UR20, UPT, UPT, UR27, UR63, URZ ;  /* 0x0000003f1b147290 */ /* 0x000fe2000fffe0ff */
[----:B------:R-:W-:Y:S02]  /*2680*/  PLOP3.LUT P1, PT, PT, PT, PT, 0x80, 0x8 ;  /* 0x000000000008781c */ /* 0x000fe40003f2f070 */
[----:B------:R-:W-:-:S04]  /*2690*/  ISETP.NE.AND P0, PT, R11, 0x2, PT ;  /* 0x000000020b00780c */ /* 0x000fc80003f05270 */
[----:B-1----:R-:W-:Y:S02]  /*26a0*/  SEL R0, RZ, 0x1, P0 ;  /* 0x00000001ff007807 */ /* 0x002fe40000000000 */
[----:B------:R-:W-:Y:S02]  /*26b0*/  SEL R11, R11, RZ, P0 ;  /* 0x000000ff0b0b7207 */ /* 0x000fe40000000000 */
[----:B------:R-:W-:Y:S01]  /*26c0*/  LOP3.LUT R10, R10, R0, RZ, 0x3c, !PT ;  /* 0x000000000a0a7212 */ /* 0x000fe200078e3cff */
[----:B------:R-:W-:Y:S01]  /*26d0*/  UIADD3 UR16, UPT, UPT, UR37, UR4, URZ ;  /* 0x0000000425107290 */ /* 0x000fe2000fffe0ff */
[----:B------:R-:W-:Y:S11]  /*26e0*/  BRA.U UP1, `(.L_x_42) ;  /* 0xfffffff101407547 */ /* 0x000ff6000b83ffff */
[----:B------:R-:W-:Y:S01]  /*26f0*/  UIADD3 UR7, UPT, UPT, UR6, 0x28, URZ ;  /* 0x0000002806077890 */ /* 0x000fe2000fffe0ff */
[----:B------:R-:W-:-:S03]  /*2700*/  SHF.L.U32 R2, R12, 0x1f, RZ ;  /* 0x0000001f0c027819 */ /* 0x000fc600000006ff */
[----:B------:R-:W-:-:S09]  /*2710*/  ULEA UR4, UR5, UR7, 0x3 ;  /* 0x0000000705047291 */ /* 0x000fd2000f8e18ff */
[----:B------:R-:W1:Y:S02]  /*2720*/  SYNCS.PHASECHK.TRANS64.TRYWAIT P0, [UR4], R2 ;  /* 0x00000002ff0075a7 */ /* 0x000e640008001104 */
[----:B-1----:R-:W-:Y:S05]  /*2730*/  @!P0 BRA `(.L_x_43) ;  /* 0x0000005000dc8947 */ /* 0x002fea0003800000 */
.L_x_118:
[----:B------:R-:W-:-:S04]  /*2740*/  UIADD3 UR4, UPT, UPT, UR5, 0x1, URZ ;  /* 0x0000000105047890 */ /* 0x000fc8000fffe0ff */
[----:B------:R-:W-:-:S04]  /*2750*/  UISETP.NE.AND UP0, UPT, UR4, 0x5, UPT ;  /* 0x000000050400788c */ /* 0x000fc8000bf05270 */
[----:B------:R-:W-:Y:S02]  /*2760*/  USEL UR6, URZ, 0x1, UP0 ;  /* 0x00000001ff067887 */ /* 0x000fe40008000000 */
[----:B------:R-:W-:-:S04]  /*2770*/  USEL UR4, UR4, URZ, UP0 ;  /* 0x000000ff04047287 */ /* 0x000fc80008000000 */
[----:B------:R-:W-:Y:S01]  /*2780*/  ULEA UR5, UR4, UR7, 0x3 ;  /* 0x0000000704057291 */ /* 0x000fe2000f8e18ff */
[----:B-1----:R-:W-:-:S04]  /*2790*/  LOP3.LUT R2, R12, UR6, RZ, 0x3c, !PT ;  /* 0x000000060c027c12 */ /* 0x002fc8000f8e3cff */
[----:B------:R-:W-:-:S04]  /*27a0*/  SHF.L.U32 R3, R2, 0x1f, RZ ;  /* 0x0000001f02037819 */ /* 0x000fc800000006ff */
[----:B------:R-:W1:Y:S02]  /*27b0*/  SYNCS.PHASECHK.TRANS64.TRYWAIT P0, [UR5], R3 ;  /* 0x00000003ff0075a7 */ /* 0x000e640008001105 */
[----:B-1----:R-:W-:Y:S05]  /*27c0*/  @!P0 BRA `(.L_x_44) ;  /* 0x0000005000d08947 */ /* 0x002fea0003800000 */
.L_x_120:
[----:B------:R-:W-:-:S04]  /*27d0*/  UIADD3 UR4, UPT, UPT, UR4, 0x1, URZ ;  /* 0x0000000104047890 */ /* 0x000fc8000fffe0ff */
[----:B------:R-:W-:-:S04]  /*27e0*/  UISETP.NE.AND UP0, UPT, UR4, 0x5, UPT ;  /* 0x000000050400788c */ /* 0x000fc8000bf05270 */
[----:B------:R-:W-:Y:S02]  /*27f0*/  USEL UR6, URZ, 0x1, UP0 ;  /* 0x00000001ff067887 */ /* 0x000fe40008000000 */
[----:B------:R-:W-:-:S04]  /*2800*/  USEL UR4, UR4, URZ, UP0 ;  /* 0x000000ff04047287 */ /* 0x000fc80008000000 */
[----:B------:R-:W-:Y:S01]  /*2810*/  ULEA UR5, UR4, UR7, 0x3 ;  /* 0x0000000704057291 */ /* 0x000fe2000f8e18ff */
[----:B------:R-:W-:-:S04]  /*2820*/  LOP3.LUT R2, R2, UR6, RZ, 0x3c, !PT ;  /* 0x0000000602027c12 */ /* 0x000fc8000f8e3cff */
[----:B-1----:R-:W-:-:S04]  /*2830*/  SHF.L.U32 R3, R2, 0x1f, RZ ;  /* 0x0000001f02037819 */ /* 0x002fc800000006ff */
[----:B------:R-:W1:Y:S02]  /*2840*/  SYNCS.PHASECHK.TRANS64.TRYWAIT P0, [UR5], R3 ;  /* 0x00000003ff0075a7 */ /* 0x000e640008001105 */
[----:B-1----:R-:W-:Y:S05]  /*2850*/  @!P0 BRA `(.L_x_45) ;  /* 0x0000005000c48947 */ /* 0x002fea0003800000 */
.L_x_122:
        /* <DEDUP_REMOVED lines=9> */
.L_x_124:
[----:B------:R-:W-:-:S04]  /*28f0*/  UIADD3 UR4, UPT, UPT, UR4, 0x1, URZ ;  /* 0x0000000104047890 */ /* 0x000fc8000fffe0ff */
[----:B------:R-:W-:-:S04]  /*2900*/  UISETP.NE.AND UP0, UPT, UR4, 0x5, UPT ;  /* 0x000000050400788c */ /* 0x000fc8000bf05270 */
[----:B------:R-:W-:Y:S02]  /*2910*/  USEL UR5, URZ, 0x1, UP0 ;  /* 0x00000001ff057887 */ /* 0x000fe40008000000 */
[----:B------:R-:W-:-:S04]  /*2920*/  USEL UR4, UR4, URZ, UP0 ;  /* 0x000000ff04047287 */ /* 0x000fc80008000000 */
[----:B------:R-:W-:Y:S01]  /*2930*/  ULEA UR4, UR4, UR7, 0x3 ;  /* 0x0000000704047291 */ /* 0x000fe2000f8e18ff */
[----:B------:R-:W-:-:S04]  /*2940*/  LOP3.LUT R2, R2, UR5, RZ, 0x3c, !PT ;  /* 0x0000000502027c12 */ /* 0x000fc8000f8e3cff */
[----:B------:R-:W-:Y:S01]  /*2950*/  SHF.L.U32 R2, R2, 0x1f, RZ ;  /* 0x0000001f02027819 */ /* 0x000fe200000006ff */
[----:B-1----:R-:W-:-:S07]  /*2960*/  IMAD.U32 R0, RZ, RZ, UR4 ;  /* 0x00000004ff007e24 */ /* 0x002fce000f8e00ff */
.L_x_47:
[----:B-1----:R1:W2:Y:S02]  /*2970*/  SYNCS.PHASECHK.TRANS64.TRYWAIT P0, [R0+URZ], R2 ;  /* 0x00000002000075a7 */ /* 0x0022a400080011ff */
[----:B--2---:R-:W-:Y:S05]  /*2980*/  @!P0 NANOSLEEP.SYNCS 0x989680 ;  /* 0x009896800000895d */ /* 0x004fea0003900000 */
[----:B------:R-:W2:Y:S02]  /*2990*/  @!P0 SYNCS.PHASECHK.TRANS64 P0, [R0+URZ], R2 ;  /* 0x00000002000085a7 */ /* 0x000ea400080010ff */
[----:B--2---:R-:W-:Y:S05]  /*29a0*/  @P0 EXIT ;  /* 0x000000000000094d */ /* 0x004fea0003800000 */
[----:B------:R-:W-:Y:S05]  /*29b0*/  BRA `(.L_x_47) ;  /* 0xfffffffc00ec7947 */ /* 0x000fea000383ffff */
.L_x_22:
[----:B------:R-:W-:-:S04]  /*29c0*/  UISETP.NE.AND UP0, UPT, UR45, URZ, UPT ;  /* 0x000000ff2d00728c */ /* 0x000fc8000bf05270 */
[----:B------:R-:W-:-:S09]  /*29d0*/  UISETP.NE.OR UP0, UPT, UR17, 0x1, UP0 ;  /* 0x000000011100788c */ /* 0x000fd20008705670 */
[----:B------:R-:W-:Y:S05]  /*29e0*/  BRA.U UP0, `(.L_x_48) ;  /* 0x0000000500487547 */ /* 0x000fea000b800000 */
[----:B------:R-:W-:Y:S01]  /*29f0*/  ISETP.GE.U32.AND P2, PT, R0, 0x2, PT ;  /* 0x000000020000780c */ /* 0x000fe20003f46070 */
[----:B------:R-:W-:Y:S01]  /*2a00*/  IMAD.MOV.U32 R12, RZ, RZ, 0x1 ;  /* 0x00000001ff0c7424 */ /* 0x000fe200078e00ff */
[----:B------:R-:W-:Y:S02]  /*2a10*/  CS2R R10, SRZ ;  /* 0x00000000000a7805 */ /* 0x000fe4000001ff00 */
[----:B------:R-:W-:Y:S01]  /*2a20*/  CS2R R8, SRZ ;  /* 0x0000000000087805 */ /* 0x000fe2000001ff00 */
[----:B------:R-:W-:Y:S01]  /*2a30*/  UMOV UR6, 0x400 ;  /* 0x0000040000067882 */ /* 0x000fe20000000000 */
[----:B------:R-:W-:Y:S01]  /*2a40*/  UMOV UR5, URZ ;  /* 0x000000ff00057c82 */ /* 0x000fe20008000000 */
[----:B------:R-:W-:-:S12]  /*2a50*/  ULEA UR6, UR45, UR6, 0x18 ;  /* 0x000000062d067291 */ /* 0x000fd8000f8ec0ff */
.L_x_52:
[----:B------:R-:W-:Y:S02]  /*2a60*/  LEA R2, R8, UR6, 0x3 ;  /* 0x0000000608027c11 */ /* 0x000fe4000f8e18ff */
[----:B------:R-:W-:-:S03]  /*2a70*/  SHF.L.U32 R4, R9, 0x1f, RZ ;  /* 0x0000001f09047819 */ /* 0x000fc600000006ff */
[----:B------:R-:W-:Y:S01]  /*2a80*/  VIADD R5, R2, 0xf0 ;  /* 0x000000f002057836 */ /* 0x000fe20000000000 */
[----:B------:R-:W1:Y:S02]  /*2a90*/  SYNCS.PHASECHK.TRANS64.TRYWAIT P0, [R2+URZ+0xe0], R4 ;  /* 0x0000e004020075a7 */ /* 0x000e6400080011ff */
[----:B-1----:R-:W-:Y:S05]  /*2aa0*/  @!P0 BRA `(.L_x_49) ;  /* 0x0000005000608947 */ /* 0x002fea0003800000 */
.L_x_125:
[----:B------:R-:W-:Y:S01]  /*2ab0*/  ULEA UR4, UR5, UR6, 0x3 ;  /* 0x0000000605047291 */ /* 0x000fe2000f8e18ff */
[----:B-1----:R-:W-:Y:S01]  /*2ac0*/  PRMT R2, RZ, 0x654, R5 ;  /* 0x00000654ff027816 */ /* 0x002fe20000000005 */
[----:B------:R-:W-:Y:S01]  /*2ad0*/  @!P2 IMAD.MOV.U32 R4, RZ, RZ, 0x10 ;  /* 0x00000010ff04a424 */ /* 0x000fe200078e00ff */
[----:B------:R-:W-:Y:S01]  /*2ae0*/  SHF.L.U32 R5, R12, 0x1f, RZ ;  /* 0x0000001f0c057819 */ /* 0x000fe200000006ff */
[----:B------:R-:W-:Y:S01]  /*2af0*/  UIADD3 UR7, UPT, UPT, UR4, 0x80, URZ ;  /* 0x0000008004077890 */ /* 0x000fe2000fffe0ff */
[----:B------:R1:W-:Y:S05]  /*2b00*/  SYNCS.ARRIVE.TRANS64.RED.A1T0 RZ, [R2+URZ], RZ ;  /* 0x000000ff02ff79a7 */ /* 0x0003ea00081004ff */
[----:B------:R-:W-:Y:S01]  /*2b10*/  IMAD.U32 R6, RZ, RZ, UR7 ;  /* 0x00000007ff067e24 */ /* 0x000fe2000f8e00ff */
[----:B------:R-:W2:Y:S04]  /*2b20*/  SYNCS.PHASECHK.TRANS64.TRYWAIT P0, [UR4+0x90], R5 ;  /* 0x00009005ff0075a7 */ /* 0x000ea80008001104 */
[----:B------:R-:W-:Y:S01]  /*2b30*/  PRMT R6, R0, 0x654, R6 ;  /* 0x0000065400067816 */ /* 0x000fe20000000006 */
[----:B-12---:R-:W-:Y:S06]  /*2b40*/  @!P0 BRA `(.L_x_50) ;  /* 0x00000050004c8947 */ /* 0x006fec0003800000 */
.L_x_127:
[----:B------:R-:W-:Y:S01]  /*2b50*/  ULEA UR8, UR5, UR6, 0x4 ;  /* 0x0000000605087291 */ /* 0x000fe2000f8e20ff */
[----:B------:R-:W-:Y:S01]  /*2b60*/  SEL R3, R6, R3, !P2 ;  /* 0x0000000306037207 */ /* 0x000fe20005000000 */
[----:B------:R-:W-:Y:S01]  /*2b70*/  UIADD3 UR9, UPT, UPT, UR4, 0x80, URZ ;  /* 0x0000008004097890 */ /* 0x000fe2000fffe0ff */
[----:B-1----:R-:W-:Y:S01]  /*2b80*/  LEA R2, R11, UR6, 0x3 ;  /* 0x000000060b027c11 */ /* 0x002fe2000f8e18ff */
[----:B------:R-:W-:Y:S01]  /*2b90*/  UIADD3 UR8, UPT, UPT, UR8, 0x110, URZ ;  /* 0x0000011008087890 */ /* 0x000fe2000fffe0ff */
[----:B------:R1:W-:Y:S01]  /*2ba0*/  @!P2 SYNCS.ARRIVE.TRANS64.RED RZ, [R3+URZ], R4 ;  /* 0x0000000403ffa9a7 */ /* 0x0003e200080004ff */
[----:B------:R-:W-:Y:S01]  /*2bb0*/  UIADD3 UR4, UPT, UPT, UR5, 0x1, URZ ;  /* 0x0000000105047890 */ /* 0x000fe2000fffe0ff */
[----:B------:R-:W-:-:S03]  /*2bc0*/  VIADD R8, R8, 0x1 ;  /* 0x0000000108087836 */ /* 0x000fc60000000000 */
[----:B------:R-:W-:Y:S02]  /*2bd0*/  UISETP.NE.AND UP0, UPT, UR4, 0x2, UPT ;  /* 0x000000020400788c */ /* 0x000fe4000bf05270 */
[----:B------:R-:W-:Y:S01]  /*2be0*/  ISETP.NE.AND P0, PT, R8, 0x2, PT ;  /* 0x000000020800780c */ /* 0x000fe20003f05270 */
[----:B------:R-:W-:Y:S06]  /*2bf0*/  UGETNEXTWORKID.BROADCAST [UR8], [UR9] ;  /* 0x00000000080073ca */ /* 0x000fec0008000100 */
[----:B------:R-:W-:Y:S02]  /*2c00*/  USEL UR7, URZ, 0x1, UP0 ;  /* 0x00000001ff077887 */ /* 0x000fe40008000000 */
[----:B------:R-:W-:-:S04]  /*2c10*/  USEL UR5, UR4, URZ, UP0 ;  /* 0x000000ff04057287 */ /* 0x000fc80008000000 */
[----:B------:R-:W-:Y:S02]  /*2c20*/  LOP3.LUT R12, R12, UR7, RZ, 0x3c, !PT ;  /* 0x000000070c0c7c12 */ /* 0x000fe4000f8e3cff */
[----:B-1----:R-:W-:-:S04]  /*2c30*/  SHF.L.U32 R4, R10, 0x1f, RZ ;  /* 0x0000001f0a047819 */ /* 0x002fc800000006ff */
[----:B------:R-:W1:Y:S02]  /*2c40*/  SYNCS.PHASECHK.TRANS64.TRYWAIT P1, [R2+URZ+0x80], R4 ;  /* 0x00008004020075a7 */ /* 0x000e6400080211ff */
[----:B-1----:R-:W-:Y:S05]  /*2c50*/  @!P1 BRA `(.L_x_51) ;  /* 0x0000005000209947 */ /* 0x002fea0003800000 */
.L_x_128:
[C---:B-1----:R-:W-:Y:S01]  /*2c60*/  LEA R4, R11.reuse, UR6, 0x4 ;  /* 0x000000060b047c11 */ /* 0x042fe2000f8e20ff */
[----:B------:R-:W-:Y:S01]  /*2c70*/  VIADD R2, R2, 0x90 ;  /* 0x0000009002027836 */ /* 0x000fe20000000000 */
[----:B------:R-:W-:Y:S01]  /*2c80*/  SEL R8, R8, RZ, P0 ;  /* 0x000000ff08087207 */ /* 0x000fe20000000000 */
[----:B------:R-:W-:-:S03]  /*2c90*/  VIADD R11, R11, 0x1 ;  /* 0x000000010b0b7836 */ /* 0x000fc60000000000 */
[----:B------:R-:W1:Y:S01]  /*2ca0*/  LDS.128 R4, [R4+0x110] ;  /* 0x0001100004047984 */ /* 0x000e620000000c00 */
[----:B------:R-:W-:Y:S02]  /*2cb0*/  PRMT R2, RZ, 0x654, R2 ;  /* 0x00000654ff027816 */ /* 0x000fe40000000002 */
[C---:B------:R-:W-:Y:S01]  /*2cc0*/  ISETP.NE.AND P1, PT, R11.reuse, 0x2, PT ;  /* 0x000000020b00780c */ /* 0x040fe20003f25270 */
[----:B------:R-:W-:Y:S01]  /*2cd0*/  @!PT LDS RZ, [RZ] ;  /* 0x00000000fffff984 */ /* 0x000fe20000000800 */
[----:B------:R-:W-:Y:S01]  /*2ce0*/  @!PT LDS RZ, [RZ] ;  /* 0x00000000fffff984 */ /* 0x000fe20000000800 */
[----:B------:R-:W-:Y:S01]  /*2cf0*/  @!PT LDS RZ, [RZ] ;  /* 0x00000000fffff984 */ /* 0x000fe20000000800 */
[----:B------:R-:W-:Y:S01]  /*2d00*/  @!PT LDS RZ, [RZ] ;  /* 0x00000000fffff984 */ /* 0x000fe20000000800 */
[----:B------:R2:W-:Y:S06]  /*2d10*/  MEMBAR.ALL.CTA ;  /* 0x0000000000007992 */ /* 0x0005ec0000008000 */
[----:B--2---:R-:W2:Y:S01]  /*2d20*/  FENCE.VIEW.ASYNC.S ;  /* 0x00000000000073c6 */ /* 0x004ea20000000000 */
[----:B------:R-:W-:Y:S01]  /*2d30*/  SEL R11, R11, RZ, P1 ;  /* 0x000000ff0b0b7207 */ /* 0x000fe20000800000 */
[----:B--2---:R2:W-:Y:S01]  /*2d40*/  SYNCS.ARRIVE.TRANS64.RED.A1T0 RZ, [R2+URZ], RZ ;  /* 0x000000ff02ff79a7 */ /* 0x0045e200081004ff */
[----:B-1----:R-:W-:-:S02]  /*2d50*/  LOP3.LUT P3, RZ, R6, 0x1, RZ, 0xc0, !PT ;  /* 0x0000000106ff7812 */ /* 0x002fc4000786c0ff */
[----:B------:R-:W-:-:S04]  /*2d60*/  SEL R4, RZ, 0x1, P1 ;  /* 0x00000001ff047807 */ /* 0x000fc80000800000 */
[----:B------:R-:W-:Y:S02]  /*2d70*/  LOP3.LUT R10, R10, R4, RZ, 0x3c, !PT ;  /* 0x000000040a0a7212 */ /* 0x000fe400078e3cff */
[----:B--2---:R-:W-:-:S04]  /*2d80*/  SEL R2, RZ, 0x1, P0 ;  /* 0x00000001ff027807 */ /* 0x004fc80000000000 */
[----:B------:R-:W-:Y:S01]  /*2d90*/  LOP3.LUT R9, R9, R2, RZ, 0x3c, !PT ;  /* 0x0000000209097212 */ /* 0x000fe200078e3cff */
[----:B------:R-:W-:Y:S06]  /*2da0*/  @P3 BRA `(.L_x_52) ;  /* 0xfffffffc002c3947 */ /* 0x000fec000383ffff */
[----:B------:R-:W-:Y:S01]  /*2db0*/  ULEA UR4, UR5, UR6, 0x3 ;  /* 0x0000000605047291 */ /* 0x000fe2000f8e18ff */
[----:B------:R-:W-:-:S08]  /*2dc0*/  SHF.L.U32 R2, R12, 0x1f, RZ ;  /* 0x0000001f0c027819 */ /* 0x000fd000000006ff */
[----:B------:R-:W1:Y:S02]  /*2dd0*/  SYNCS.PHASECHK.TRANS64 P0, [UR4+0x90], R2 ;  /* 0x00009002ff0075a7 */ /* 0x000e640008001004 */
[----:B-1----:R-:W-:Y:S05]  /*2de0*/  @P0 BRA `(.L_x_53) ;  /* 0x0000000000080947 */ /* 0x002fea0003800000 */
[----:B------:R-:W1:Y:S02]  /*2df0*/  SYNCS.PHASECHK.TRANS64.TRYWAIT P0, [UR4+0x90], R2 ;  /* 0x00009002ff0075a7 */ /* 0x000e640008001104 */
[----:B-1----:R-:W-:Y:S05]  /*2e00*/  @!P0 BRA `(.L_x_54) ;  /* 0x0000004c00c88947 */ /* 0x002fea0003800000 */
.L_x_53:
[----:B------:R-:W-:-:S04]  /*2e10*/  UIADD3 UR7, UPT, UPT, UR5, 0x1, URZ ;  /* 0x0000000105077890 */ /* 0x000fc8000fffe0ff */
[----:B------:R-:W-:-:S04]  /*2e20*/  UISETP.NE.AND UP0, UPT, UR7, 0x2, UPT ;  /* 0x000000020700788c */ /* 0x000fc8000bf05270 */
[----:B------:R-:W-:Y:S02]  /*2e30*/  USEL UR8, URZ, 0x1, UP0 ;  /* 0x00000001ff087887 */ /* 0x000fe40008000000 */
[----:B------:R-:W-:-:S04]  /*2e40*/  USEL UR7, UR7, URZ, UP0 ;  /* 0x000000ff07077287 */ /* 0x000fc80008000000 */
[----:B------:R-:W-:Y:S01]  /*2e50*/  ULEA UR7, UR7, UR6, 0x3 ;  /* 0x0000000607077291 */ /* 0x000fe2000f8e18ff */
[----:B-1----:R-:W-:-:S04]  /*2e60*/  LOP3.LUT R2, R12, UR8, RZ, 0x3c, !PT ;  /* 0x000000080c027c12 */ /* 0x002fc8000f8e3cff */
[----:B------:R-:W-:-:S04]  /*2e70*/  SHF.L.U32 R0, R2, 0x1f, RZ ;  /* 0x0000001f02007819 */ /* 0x000fc800000006ff */
[----:B------:R-:W1:Y:S02]  /*2e80*/  SYNCS.PHASECHK.TRANS64 P0, [UR7+0x90], R0 ;  /* 0x00009000ff0075a7 */ /* 0x000e640008001007 */
[----:B-1----:R-:W-:Y:S05]  /*2e90*/  @P0 EXIT ;  /* 0x000000000000094d */ /* 0x002fea0003800000 */
[----:B------:R-:W-:Y:S02]  /*2ea0*/  SHF.L.U32 R2, R2, 0x1f, RZ ;  /* 0x0000001f02027819 */ /* 0x000fe400000006ff */
[----:B------:R-:W-:-:S07]  /*2eb0*/  MOV R0, UR7 ;  /* 0x0000000700007c02 */ /* 0x000fce0008000f00 */
.L_x_55:
[----:B-1----:R1:W2:Y:S02]  /*2ec0*/  SYNCS.PHASECHK.TRANS64.TRYWAIT P0, [R0+URZ+0x90], R2 ;  /* 0x00009002000075a7 */ /* 0x0022a400080011ff */
[----:B--2---:R-:W-:Y:S05]  /*2ed0*/  @!P0 NANOSLEEP.SYNCS 0x989680 ;  /* 0x009896800000895d */ /* 0x004fea0003900000 */
[----:B------:R-:W2:Y:S02]  /*2ee0*/  @!P0 SYNCS.PHASECHK.TRANS64 P0, [R0+URZ+0x90], R2 ;  /* 0x00009002000085a7 */ /* 0x000ea400080010ff */
[----:B--2---:R-:W-:Y:S05]  /*2ef0*/  @P0 EXIT ;  /* 0x000000000000094d */ /* 0x004fea0003800000 */
[----:B------:R-:W-:Y:S05]  /*2f00*/  BRA `(.L_x_55) ;  /* 0xfffffffc00ec7947 */ /* 0x000fea000383ffff */
.L_x_48:
[----:B------:R-:W-:Y:S05]  /*2f10*/  BRA.U UP4, `(.L_x_56) ;  /* 0x0000000d04d47547 */ /* 0x000fea000b800000 */
[----:B------:R-:W-:Y:S01]  /*2f20*/  UMOV UR4, 0x40 ;  /* 0x0000004000047882 */ /* 0x000fe20000000000 */
[----:B------:R-:W-:Y:S01]  /*2f30*/  NOP ;  /* 0x0000000000007918 */ /* 0x000fe20000000000 */
[----:B------:R-:W-:Y:S01]  /*2f40*/  ULEA UR5, UR45, UR4, 0x18 ;  /* 0x000000042d057291 */ /* 0x000fe2000f8ec0ff */
[----:B------:R-:W-:Y:S02]  /*2f50*/  UMOV UR6, 0x400 ;  /* 0x0000040000067882 */ /* 0x000fe40000000000 */
[----:B------:R-:W-:-:S06]  /*2f60*/  ULEA UR6, UR45, UR6, 0x18 ;  /* 0x000000062d067291 */ /* 0x000fcc000f8ec0ff */
[----:B------:R-:W1:Y:S02]  /*2f70*/  LDS.U8 R0, [UR5+0x1c] ;  /* 0x00001c05ff007984 */ /* 0x000e640008000000 */
[----:B-1----:R-:W-:-:S13]  /*2f80*/  ISETP.NE.AND P0, PT, R0, RZ, PT ;  /* 0x000000ff0000720c */ /* 0x002fda0003f05270 */
[----:B------:R-:W-:Y:S05]  /*2f90*/  @P0 BRA `(.L_x_57) ;  /* 0x0000000000580947 */ /* 0x000fea0003800000 */
[----:B------:R-:W-:-:S13]  /*2fa0*/  ELECT P0, URZ, PT ;  /* 0x0000000000ff782f */ /* 0x000fda0003800000 */
[----:B------:R-:W-:Y:S05]  /*2fb0*/  @!P0 BRA `(.L_x_58) ;  /* 0x0000000000608947 */ /* 0x000fea0003800000 */
[----:B------:R-:W-:Y:S01]  /*2fc0*/  UMOV UR4, 0x10 ;  /* 0x0000001000047882 */ /* 0x000fe20000000000 */
[----:B------:R-:W-:Y:S01]  /*2fd0*/  HFMA2 R0, -RZ, RZ, 0, 5.9604644775390625e-08 ;  /* 0x00000001ff007431 */ /* 0x000fe200000001ff */
[----:B------:R-:W-:-:S03]  /*2fe0*/  MOV R3, 0xffff ;  /* 0x0000ffff00037802 */ /* 0x000fc60000000f00 */
[----:B------:R-:W-:Y:S04]  /*2ff0*/  DEPBAR.LE SB1, 0x36 ;  /* 0x00009d800000791a */ /* 0x000fe80000000000 */
[----:B------:R-:W1:Y:S02]  /*3000*/  UTCATOMSWS.FIND_AND_SET.ALIGN UP0, UR4, UR4 ;  /* 0x00000004000475e3 */ /* 0x000e640008000800 */
[----:B-1----:R-:W-:Y:S01]  /*3010*/  MOV R4, UR4 ;  /* 0x0000000400047c02 */ /* 0x002fe20008000f00 */
[----:B------:R-:W-:Y:S06]  /*3020*/  BRA.U UP0, `(.L_x_59) ;  /* 0x0000000100187547 */ /* 0x000fec000b800000 */
.L_x_60:
[----:B------:R-:W-:Y:S05]  /*3030*/  NANOSLEEP 0x64 ;  /* 0x000000640000795d */ /* 0x000fea0003800000 */
[----:B------:R-:W-:-:S05]  /*3040*/  UMOV UR4, 0x10 ;  /* 0x0000001000047882 */ /* 0x000fca0000000000 */
[----:B------:R-:W-:Y:S04]  /*3050*/  DEPBAR.LE SB1, 0x36 ;  /* 0x00009d800000791a */ /* 0x000fe80000000000 */
[----:B------:R-:W1:Y:S02]  /*3060*/  UTCATOMSWS.FIND_AND_SET.ALIGN UP0, UR4, UR4 ;  /* 0x00000004000475e3 */ /* 0x000e640008000800 */
[----:B-1----:R-:W-:Y:S01]  /*3070*/  MOV R4, UR4 ;  /* 0x0000000400047c02 */ /* 0x002fe20008000f00 */
[----:B------:R-:W-:Y:S05]  /*3080*/  BRA.U !UP0, `(.L_x_60) ;  /* 0xfffffffd08e87547 */ /* 0x000fea000b83ffff */
.L_x_59:
[-C--:B------:R-:W-:Y:S02]  /*3090*/  SHF.L.U32 R3, R3, R4.reuse, RZ ;  /* 0x0000000403037219 */ /* 0x080fe400000006ff */
[----:B------:R-:W-:Y:S01]  /*30a0*/  SHF.L.U32 R0, R0, R4, RZ ;  /* 0x0000000400007219 */ /* 0x000fe200000006ff */
[----:B------:R-:W-:Y:S02]  /*30b0*/  IMAD.SHL.U32 R4, R4, 0x20, RZ ;  /* 0x0000002004047824 */ /* 0x000fe400078e00ff */
[----:B------:R1:W-:Y:S04]  /*30c0*/  ATOMS.OR RZ, [UR5+0x14], R3 ;  /* 0x00001403ffff798c */ /* 0x0003e8000b000005 */
[----:B------:R1:W-:Y:S04]  /*30d0*/  ATOMS.OR RZ, [UR5+0x18], R0 ;  /* 0x00001800ffff798c */ /* 0x0003e8000b000005 */
[----:B------:R1:W-:Y:S01]  /*30e0*/  STS [UR6+0x130], R4 ;  /* 0x00013004ff007988 */ /* 0x0003e20008000806 */
[----:B------:R-:W-:Y:S05]  /*30f0*/  BRA `(.L_x_58) ;  /* 0x0000000000107947 */ /* 0x000fea0003800000 */
.L_x_57:
[----:B------:R-:W-:Y:S02]  /*3100*/  MOV R0, 0xffffffff ;  /* 0xffffffff00007802 */ /* 0x000fe40000000f00 */
[----:B------:R-:W-:-:S03]  /*3110*/  MOV R4, 0x3140 ;  /* 0x0000314000047802 */ /* 0x000fc60000000f00 */
[----:B------:R1:W-:Y:S04]  /*3120*/  STS [UR6+0x130], R0 ;  /* 0x00013000ff007988 */ /* 0x0003e80008000806 */
[----:B-1---5:R-:W-:Y:S05]  /*3130*/  CALL.REL.NOINC `($__internal_1_$__cuda_sm10x_tcgen05_guardrail_trap_phase_invalid_during_alloc) ;  /* 0x0000005000887944 */ /* 0x022fea0003c00000 */
.L_x_58:
[----:B------:R-:W-:Y:S05]  /*3140*/  WARPSYNC.ALL ;  /* 0x0000000000007948 */ /* 0x000fea0003800000 */
[----:B------:R-:W2:Y:S01]  /*3150*/  S2UR UR4, SR_CgaCtaId ;  /* 0x00000000000479c3 */ /* 0x000ea20000008800 */
[----:B------:R-:W-:Y:S01]  /*3160*/  UMOV UR26, 0x400 ;  /* 0x00000400001a7882 */ /* 0x000fe20000000000 */
[----:B------:R-:W-:-:S06]  /*3170*/  NOP ;  /* 0x0000000000007918 */ /* 0x000fcc0000000000 */
[----:B------:R-:W-:Y:S06]  /*3180*/  BAR.ARV 0x6, 0xa0 ;  /* 0x0182800000007b1d */ /* 0x000fec0000002000 */
[----:B------:R-:W3:Y:S01]  /*3190*/  LDCU UR5, c[0x0][0x38c] ;  /* 0x00007180ff0577ac */ /* 0x000ee20008000800 */
[----:B------:R-:W-:Y:S01]  /*31a0*/  LOP3.LUT R2, R2, 0xffff, RZ, 0xc0, !PT ;  /* 0x0000ffff02027812 */ /* 0x000fe200078ec0ff */
[----:B------:R-:W-:Y:S01]  /*31b0*/  IMAD.MOV.U32 R11, RZ, RZ, 0x1 ;  /* 0x00000001ff0b7424 */ /* 0x000fe200078e00ff */
[----:B------:R-:W-:Y:S01]  /*31c0*/  CS2R R8, SRZ ;  /* 0x0000000000087805 */ /* 0x000fe2000001ff00 */
[----:B------:R-:W4:Y:S01]  /*31d0*/  LDCU UR7, c[0x0][0x38c] ;  /* 0x00007180ff0777ac */ /* 0x000f220008000800 */
[----:B------:R-:W-:Y:S01]  /*31e0*/  R2UR UR27, R2 ;  /* 0x00000000021b72ca */ /* 0x000fe200000e0000 */
[----:B------:R-:W-:Y:S01]  /*31f0*/  IMAD.MOV.U32 R10, RZ, RZ, RZ ;  /* 0x000000ffff0a7224 */ /* 0x000fe200078e00ff */
[----:B------:R-:W-:Y:S01]  /*3200*/  UMOV UR30, URZ ;  /* 0x000000ff001e7c82 */ /* 0x000fe20008000000 */
[----:B------:R-:W-:Y:S01]  /*3210*/  UMOV UR24, URZ ;  /* 0x000000ff00187c82 */ /* 0x000fe20008000000 */
[----:B--2---:R-:W-:Y:S01]  /*3220*/  ULEA UR26, UR4, UR26, 0x18 ;  /* 0x0000001a041a7291 */ /* 0x004fe2000f8ec0ff */
[----:B------:R-:W-:Y:S01]  /*3230*/  UMOV UR38, 0x0 ;  /* 0x0000000000267882 */ /* 0x000fe20000000000 */
[----:B------:R-:W-:-:S02]  /*3240*/  UMOV UR39, 0x42004a0 ;  /* 0x042004a000277882 */ /* 0x000fc40000000000 */
[----:B------:R-:W-:Y:S02]  /*3250*/  UIADD3 UR4, UPT, UPT, UR26, 0x4400, URZ ;  /* 0x000044001a047890 */ /* 0x000fe4000fffe0ff */
[----:B------:R-:W-:Y:S02]  /*3260*/  UIADD3 UR6, UPT, UPT, UR26, 0xe400, URZ ;  /* 0x0000e4001a067890 */ /* 0x000fe4000fffe0ff */
[----:B---3--:R-:W-:Y:S01]  /*3270*/  UIADD3 UR5, UPT, UPT, UR5, 0x7f, URZ ;  /* 0x0000007f05057890 */ /* 0x008fe2000fffe0ff */
[----:B-1----:R-:W1:Y:S01]  /*3280*/  LDS R0, [UR26+0x130] ;  /* 0x0001301aff007984 */ /* 0x002e620008000800 */
[----:B------:R-:W-:Y:S01]  /*3290*/  UMOV UR36, 0x0 ;  /* 0x0000000000247882 */ /* 0x000fe20000000000 */
[----:B------:R-:W-:Y:S01]  /*32a0*/  UMOV UR37, 0x42004a0 ;  /* 0x042004a000257882 */ /* 0x000fe20000000000 */
[----:B------:R-:W-:Y:S02]  /*32b0*/  USHF.R.S32.HI UR40, URZ, 0x1f, UR5 ;  /* 0x0000001fff287899 */ /* 0x000fe40008011405 */
[----:B----4-:R-:W-:-:S02]  /*32c0*/  UISETP.GE.AND UP4, UPT, UR7, 0x1, UPT ;  /* 0x000000010700788c */ /* 0x010fc4000bf86270 */
[----:B------:R-:W-:Y:S02]  /*32d0*/  ULEA.HI UR40, UR40, UR5, URZ, 0x7 ;  /* 0x0000000528287291 */ /* 0x000fe4000f8f38ff */
[----:B------:R-:W-:Y:S02]  /*32e0*/  USHF.R.U32.HI UR5, URZ, 0x4, UR4 ;  /* 0x00000004ff057899 */ /* 0x000fe40008011604 */
[----:B------:R-:W-:Y:S02]  /*32f0*/  USHF.R.S32.HI UR40, URZ, 0x7, UR40 ;  /* 0x00000007ff287899 */ /* 0x000fe40008011428 */
[----:B------:R-:W-:Y:S02]  /*3300*/  USHF.R.U32.HI UR4, URZ, 0x4, UR6 ;  /* 0x00000004ff047899 */ /* 0x000fe40008011606 */
[----:B------:R-:W-:Y:S02]  /*3310*/  UISETP.LT.AND UP0, UPT, UR40, 0x1, UPT ;  /* 0x000000012800788c */ /* 0x000fe4000bf01270 */
[----:B------:R-:W-:-:S02]  /*3320*/  ULOP3.LUT UR5, UR5, 0x3fff, URZ, 0xc0, !UPT ;  /* 0x00003fff05057892 */ /* 0x000fc4000f8ec0ff */
[----:B------:R-:W-:Y:S02]  /*3330*/  ULOP3.LUT UR4, UR4, 0x3fff, URZ, 0xc0, !UPT ;  /* 0x00003fff04047892 */ /* 0x000fe4000f8ec0ff */
[----:B------:R-:W-:Y:S02]  /*3340*/  USEL UR41, UR40, 0x1, !UP0 ;  /* 0x0000000128297887 */ /* 0x000fe4000c000000 */
[----:B------:R-:W-:Y:S02]  /*3350*/  ULOP3.LUT UR28, UR5, 0x10000, URZ, 0xfc, !UPT ;  /* 0x00010000051c7892 */ /* 0x000fe4000f8efcff */
[----:B------:R-:W-:Y:S02]  /*3360*/  ULOP3.LUT UR29, UR4, 0x10000, URZ, 0xfc, !UPT ;  /* 0x00010000041d7892 */ /* 0x000fe4000f8efcff */
[----:B------:R-:W-:Y:S01]  /*3370*/  UIADD3 UR41, UPT, UPT, -UR41, URZ, URZ ;  /* 0x000000ff29297290 */ /* 0x000fe2000fffe1ff */
[----:B------:R-:W-:Y:S01]  /*3380*/  UMOV UR34, 0x0 ;  /* 0x0000000000227882 */ /* 0x000fe20000000000 */
[----:B------:R-:W-:Y:S01]  /*3390*/  UMOV UR35, 0x42004a0 ;  /* 0x042004a000237882 */ /* 0x000fe20000000000 */
[----:B------:R-:W-:Y:S01]  /*33a0*/  UMOV UR32, 0x0 ;  /* 0x0000000000207882 */ /* 0x000fe20000000000 */
[----:B------:R-:W-:Y:S01]  /*33b0*/  UMOV UR33, 0x42004a0 ;  /* 0x042004a000217882 */ /* 0x000fe20000000000 */
[----:B-1----:R-:W-:-:S15]  /*33c0*/  R2UR UR42, R0 ;  /* 0x00000000002a72ca */ /* 0x002fde00000e0000 */
.L_x_67:
[----:B------:R-:W-:Y:S02]  /*33d0*/  LEA R0, R10, UR26, 0x3 ;  /* 0x0000001a0a007c11 */ /* 0x000fe4000f8e18ff */
[----:B------:R-:W-:Y:S02]  /*33e0*/  SHF.L.U32 R2, R9, 0x1f, RZ ;  /* 0x0000001f09027819 */ /* 0x000fe400000006ff */
[----:B------:R-:W-:Y:S01]  /*33f0*/  PLOP3.LUT P0, PT, PT, PT, UP4, 0x80, 0x8 ;  /* 0x000000000008781c */ /* 0x000fe20003f0f048 */
[----:B------:R-:W-:Y:S01]  /*3400*/  VIADD R3, R0, 0x90 ;  /* 0x0000009000037836 */ /* 0x000fe20000000000 */
[----:B-1----:R-:W1:Y:S02]  /*3410*/  SYNCS.PHASECHK.TRANS64.TRYWAIT P1, [R0+URZ+0x80], R2 ;  /* 0x00008002000075a7 */ /* 0x002e6400080211ff */
[----:B-1-3--:R-:W-:Y:S09]  /*3420*/  @!P1 BRA `(.L_x_61) ;  /* 0x0000004800589947 */ /* 0x00aff20003800000 */
.L_x_130:
[----:B------:R-:W-:Y:S01]  /*3430*/  LEA R4, R10, UR26, 0x4 ;  /* 0x0000001a0a047c11 */ /* 0x000fe2000f8e20ff */
[----:B------:R-:W-:Y:S01]  /*3440*/  @UP4 ULEA UR4, UR24, UR26, 0x3 ;  /* 0x0000001a18044291 */ /* 0x000fe2000f8e18ff */
[----:B------:R-:W-:Y:S01]  /*3450*/  PLOP3.LUT P2, PT, PT, PT, PT, 0x80, 0x8 ;  /* 0x000000000008781c */ /* 0x000fe20003f4f070 */
[----:B------:R-:W-:Y:S01]  /*3460*/  ULEA UR31, UR30, UR26, 0x3 ;  /* 0x0000001a1e1f7291 */ /* 0x000fe2000f8e18ff */
[----:B------:R-:W-:Y:S02]  /*3470*/  PRMT R3, RZ, 0x654, R3 ;  /* 0x00000654ff037816 */ /* 0x000fe40000000003 */
[----:B------:R-:W2:Y:S01]  /*3480*/  LDS.128 R4, [R4+0x110] ;  /* 0x0001100004047984 */ /* 0x000ea20000000c00 */
[----:B-1----:R-:W-:Y:S02]  /*3490*/  @P0 SHF.L.U32 R2, R8, 0x1f, RZ ;  /* 0x0000001f08020819 */ /* 0x002fe400000006ff */
[----:B------:R-:W-:Y:S01]  /*34a0*/  SHF.L.U32 R0, R11, 0x1f, RZ ;  /* 0x0000001f0b007819 */ /* 0x000fe200000006ff */
[----:B------:R-:W-:Y:S01]  /*34b0*/  @!PT LDS RZ, [RZ] ;  /* 0x00000000fffff984 */ /* 0x000fe20000000800 */
[----:B------:R-:W-:Y:S01]  /*34c0*/  @!PT LDS RZ, [RZ] ;  /* 0x00000000fffff984 */ /* 0x000fe20000000800 */
[----:B------:R-:W-:Y:S01]  /*34d0*/  @!PT LDS RZ, [RZ] ;  /* 0x00000000fffff984 */ /* 0x000fe20000000800 */
[----:B------:R-:W-:Y:S01]  /*34e0*/  @!PT LDS RZ, [RZ] ;  /* 0x00000000fffff984 */ /* 0x000fe20000000800 */
[----:B------:R1:W-:Y:S06]  /*34f0*/  MEMBAR.ALL.CTA ;  /* 0x0000000000007992 */ /* 0x0003ec0000008000 */
[----:B-1----:R-:W1:Y:S02]  /*3500*/  FENCE.VIEW.ASYNC.S ;  /* 0x00000000000073c6 */ /* 0x002e640000000000 */
[----:B-1----:R1:W-:Y:S01]  /*3510*/  SYNCS.ARRIVE.TRANS64.RED.A1T0 RZ, [R3+URZ], RZ ;  /* 0x000000ff03ff79a7 */ /* 0x0023e200081004ff */
[----:B------:R1:W3:Y:S01]  /*3520*/  @P0 SYNCS.PHASECHK.TRANS64.TRYWAIT P2, [UR4], R2 ;  /* 0x00000002ff0005a7 */ /* 0x0002e20008041104 */
[----:B------:R-:W-:Y:S01]  /*3530*/  ULEA.HI UR4, UR30, UR30, URZ, 0x1 ;  /* 0x0000001e1e047291 */ /* 0x000fe2000f8f08ff */
[----:B--2---:R-:W-:-:S03]  /*3540*/  LOP3.LUT P1, RZ, R6, 0x1, RZ, 0xc0, !PT ;  /* 0x0000000106ff7812 */ /* 0x004fc6000782c0ff */
[----:B------:R-:W-:Y:S02]  /*3550*/  USHF.L.U32 UR11, UR4, 0x6, URZ ;  /* 0x00000006040b7899 */ /* 0x000fe400080006ff */
[----:B------:R-:W-:Y:S02]  /*3560*/  ULOP3.LUT UR4, UR4, 0xffe, URZ, 0xc0, !UPT ;  /* 0x00000ffe04047892 */ /* 0x000fe4000f8ec0ff */
[----:B------:R-:W-:Y:S02]  /*3570*/  ULOP3.LUT UR11, UR11, 0xffffff80, URZ, 0xc0, !UPT ;  /* 0xffffff800b0b7892 */ /* 0x000fe4000f8ec0ff */
[----:B------:R-:W-:Y:S02]  /*3580*/  UIADD3 UR4, UPT, UPT, -UR4, UR30, URZ ;  /* 0x0000001e04047290 */ /* 0x000fe4000fffe1ff */
[----:B------:R-:W-:Y:S01]  /*3590*/  UIADD3 UR11, UPT, UPT, UR42, UR11, URZ ;  /* 0x0000000b2a0b7290 */ /* 0x000fe2000fffe0ff */
[----:B------:R-:W2:Y:S03]  /*35a0*/  SYNCS.PHASECHK.TRANS64.TRYWAIT P0, [UR31+0xc0], R0 ;  /* 0x0000c000ff0075a7 */ /* 0x000ea6000800111f */
[----:B------:R-:W-:Y:S01]  /*35b0*/  ULEA UR11, UR4, UR11, 0x14 ;  /* 0x0000000b040b7291 */ /* 0x000fe2000f8ea0ff */
[----:B-123--:R-:W-:Y:S11]  /*35c0*/  @!P0 BRA `(.L_x_62) ;  /* 0x0000004800048947 */ /* 0x00eff60003800000 */
.L_x_132:
[----:B------:R-:W-:Y:S01]  /*35d0*/  IADD3 R10, PT, PT, R10, 0x1, RZ ;  /* 0x000000010a0a7810 */ /* 0x000fe20007ffe0ff */
[----:B------:R-:W-:Y:S06]  /*35e0*/  BRA.U !UP4, `(.L_x_63) ;  /* 0x000000010cc07547 */ /* 0x000fec000b800000 */
[----:B------:R-:W-:Y:S01]  /*35f0*/  UPLOP3.LUT UP2, UPT, UPT, UPT, UPT, 0x40, 0x4 ;  /* 0x000000000004789c */ /* 0x000fe20003f4e870 */
[----:B------:R-:W-:Y:S01]  /*3600*/  UMOV UR23, UR41 ;  /* 0x0000002900177c82 */ /* 0x000fe20008000000 */
[----:B------:R-:W-:Y:S01]  /*3610*/  UMOV UR22, UR40 ;  /* 0x0000002800167c82 */ /* 0x000fe20008000000 */
[----:B------:R-:W-:-:S08]  /*3620*/  UMOV UR10, UR24 ;  /* 0x00000018000a7c82 */ /* 0x000fd00008000000 */
.L_x_66:
[----:B------:R-:W-:Y:S02]  /*3630*/  UIADD3 UR23, UPT, UPT, UR23, 0x1, URZ ;  /* 0x0000000117177890 */ /* 0x000fe4000fffe0ff */
[----:B--2---:R-:W-:Y:S02]  /*3640*/  ULEA UR5, UR10, UR26, 0x3 ;  /* 0x0000001a0a057291 */ /* 0x004fe4000f8e18ff */
[----:B------:R-:W-:Y:S01]  /*3650*/  UISETP.NE.AND UP3, UPT, UR23, URZ, UPT ;  /* 0x000000ff1700728c */ /* 0x000fe2000bf65270 */
[----:B---3--:R-:W-:Y:S10]  /*3660*/  @P2 BRA `(.L_x_64) ;  /* 0x00000000000c2947 */ /* 0x008ff40003800000 */
[----:B-1----:R-:W-:Y:S04]  /*3670*/  SHF.L.U32 R2, R8, 0x1f, RZ ;  /* 0x0000001f08027819 */ /* 0x002fe800000006ff */
[----:B------:R-:W1:Y:S02]  /*3680*/  SYNCS.PHASECHK.TRANS64.TRYWAIT P0, [UR5], R2 ;  /* 0x00000002ff0075a7 */ /* 0x000e640008001105 */
[----:B-1----:R-:W-:Y:S05]  /*3690*/  @!P0 BRA `(.L_x_65) ;  /* 0x0000004400e88947 */ /* 0x002fea0003800000 */
.L_x_64:
[----:B------:R-:W-:Y:S01]  /*36a0*/  UISETP.NE.AND UP0, UPT, UR22, 0x1, UPT ;  /* 0x000000011600788c */ /* 0x000fe2000bf05270 */
[----:B------:R-:W-:Y:S01]  /*36b0*/  PLOP3.LUT P2, PT, PT, PT, PT, 0x80, 0x8 ;  /* 0x000000000008781c */ /* 0x000fe20003f4f070 */
[----:B------:R-:W-:Y:S02]  /*36c0*/  UIADD3 UR4, UPT, UPT, UR10, 0x1, URZ ;  /* 0x000000010a047890 */ /* 0x000fe4000fffe0ff */
[----:B------:R-:W-:Y:S02]  /*36d0*/  UIADD3 UR25, UPT, UPT, UR5, 0x28, URZ ;  /* 0x0000002805197890 */ /* 0x000fe4000fffe0ff */
[----:B------:R-:W-:Y:S01]  /*36e0*/  UISETP.NE.AND UP1, UPT, UR4, 0x5, UPT ;  /* 0x000000050400788c */ /* 0x000fe2000bf25270 */
[----:B------:R-:W-:Y:S01]  /*36f0*/  PLOP3.LUT P0, PT, PT, PT, UP0, 0x80, 0x8 ;  /* 0x000000000008781c */ /* 0x000fe20003f0f008 */
[----:B------:R-:W-:Y:S02]  /*3700*/  UIADD3 UR22, UPT, UPT, UR22, -0x1, URZ ;  /* 0xffffffff16167890 */ /* 0x000fe4000fffe0ff */
[----:B------:R-:W-:Y:S02]  /*3710*/  USEL UR6, URZ, 0x1, UP1 ;  /* 0x00000001ff067887 */ /* 0x000fe40008800000 */
[----:B------:R-:W-:Y:S01]  /*3720*/  USEL UR24, UR4, URZ, UP1 ;  /* 0x000000ff04187287 */ /* 0x000fe20008800000 */
[----:B------:R-:W-:Y:S01]  /*3730*/  UMOV UR7, 0x40004040 ;  /* 0x4000404000077882 */ /* 0x000fe20000000000 */
[----:B------:R-:W-:Y:S02]  /*3740*/  UMOV UR5, 0x40004040 ;  /* 0x4000404000057882 */ /* 0x000fe40000000000 */
[----:B------:R-:W-:Y:S01]  /*3750*/  @UP0 ULEA UR4, UR24, UR26, 0x3 ;  /* 0x0000001a18040291 */ /* 0x000fe2000f8e18ff */
[----:B------:R-:W-:Y:S01]  /*3760*/  LOP3.LUT R8, R8, UR6, RZ, 0x3c, !PT ;  /* 0x0000000608087c12 */ /* 0x000fe2000f8e3cff */
[----:B------:R-:W-:Y:S01]  /*3770*/  ULEA UR6, UR10, UR29, 0xa ;  /* 0x0000001d0a067291 */ /* 0x000fe2000f8e50ff */
[----:B------:R-:W-:Y:S02]  /*3780*/  UMOV UR21, 0x40004040 ;  /* 0x4000404000157882 */ /* 0x000fe40000000000 */
[----:B-1----:R-:W-:Y:S01]  /*3790*/  @P0 SHF.L.U32 R0, R8, 0x1f, RZ ;  /* 0x0000001f08000819 */ /* 0x002fe200000006ff */
[----:B------:R-:W-:Y:S02]  /*37a0*/  UIADD3 UR20, UPT, UPT, UR6, 0x2, URZ ;  /* 0x0000000206147890 */ /* 0x000fe4000fffe0ff */
[----:B------:R-:W-:Y:S01]  /*37b0*/  UIADD3 UR16, UPT, UPT, UR6, 0x4, URZ ;  /* 0x0000000406107890 */ /* 0x000fe2000fffe0ff */
[----:B------:R2:W3:Y:S01]  /*37c0*/  @P0 SYNCS.PHASECHK.TRANS64.TRYWAIT P2, [UR4], R0 ;  /* 0x00000000ff0005a7 */ /* 0x0004e20008041104 */
[----:B------:R-:W-:Y:S02]  /*37d0*/  ULEA UR4, UR10, UR28, 0x9 ;  /* 0x0000001c0a047291 */ /* 0x000fe4000f8e48ff */
[----:B------:R-:W-:Y:S02]  /*37e0*/  UIADD3 UR12, UPT, UPT, UR6, 0x6, URZ ;  /* 0x00000006060c7890 */ /* 0x000fe4000fffe0ff */
[----:B------:R-:W-:Y:S02]  /*37f0*/  UIADD3 UR18, UPT, UPT, UR4, 0x2, URZ ;  /* 0x0000000204127890 */ /* 0x000fe4000fffe0ff */
[----:B------:R-:W-:Y:S02]  /*3800*/  UIADD3 UR14, UPT, UPT, UR4, 0x4, URZ ;  /* 0x00000004040e7890 */ /* 0x000fe4000fffe0ff */
[----:B------:R-:W-:Y:S01]  /*3810*/  UIADD3 UR8, UPT, UPT, UR4, 0x6, URZ ;  /* 0x0000000604087890 */ /* 0x000fe2000fffe0ff */
[----:B------:R2:W-:Y:S01]  /*3820*/  UTCIMMA gdesc[UR4], gdesc[UR6], tmem[UR11], tmem[UR38], idesc[UR39], UP2 ;  /* 0x00ff2606040075ea */ /* 0x0005e2000900010b */
[----:B------:R-:W-:Y:S01]  /*3830*/  UPLOP3.LUT UP2, UPT, UPT, UPT, UPT, 0x80, 0x8 ;  /* 0x000000000008789c */ /* 0x000fe20003f4f070 */
[----:B------:R-:W-:Y:S01]  /*3840*/  UMOV UR19, 0x40004040 ;  /* 0x4000404000137882 */ /* 0x000fe20000000000 */
[----:B------:R-:W-:Y:S01]  /*3850*/  UMOV UR17, 0x40004040 ;  /* 0x4000404000117882 */ /* 0x000fe20000000000 */
[----:B------:R2:W-:Y:S01]  /*3860*/  UTCIMMA gdesc[UR18], gdesc[UR20], tmem[UR11], tmem[UR36], idesc[UR37], UPT ;  /* 0x00ff2414120075ea */ /* 0x0005e2000b80010b */
[----:B------:R-:W-:Y:S01]  /*3870*/  UMOV UR15, 0x40004040 ;  /* 0x40004040000f7882 */ /* 0x000fe20000000000 */
[----:B------:R-:W-:Y:S01]  /*3880*/  UMOV UR13, 0x40004040 ;  /* 0x40004040000d7882 */ /* 0x000fe20000000000 */
[----:B------:R-:W-:Y:S01]  /*3890*/  UMOV UR9, 0x40004040 ;  /* 0x4000404000097882 */ /* 0x000fe20000000000 */
[----:B------:R2:W-:Y:S01]  /*38a0*/  UTCIMMA gdesc[UR14], gdesc[UR16], tmem[UR11], tmem[UR34], idesc[UR35], UPT ;  /* 0x00ff22100e0075ea */ /* 0x0005e2000b80010b */
[----:B------:R2:W-:Y:S01]  /*38b0*/  UTCIMMA gdesc[UR8], gdesc[UR12], tmem[UR11], tmem[UR32], idesc[UR33], UPT ;  /* 0x00ff200c080075ea */ /* 0x0005e2000b80010b */
[----:B------:R2:W-:Y:S01]  /*38c0*/  UTCBAR.MULTICAST [UR25], URZ, UR27 ;  /* 0x000000ff190073e9 */ /* 0x0005e2000800081b */
[----:B------:R-:W-:Y:S01]  /*38d0*/  UMOV UR10, UR24 ;  /* 0x00000018000a7c82 */ /* 0x000fe20008000000 */
[----:B------:R-:W-:Y:S05]  /*38e0*/  BRA.U UP3, `(.L_x_66) ;  /* 0xfffffffd03507547 */ /* 0x000fea000b83ffff */
.L_x_63:
[----:B--2---:R-:W-:Y:S01]  /*38f0*/  UIADD3 UR4, UPT, UPT, UR30, 0x1, URZ ;  /* 0x000000011e047890 */ /* 0x004fe2000fffe0ff */
[C---:B------:R-:W-:Y:S01]  /*3900*/  ISETP.NE.AND P0, PT, R10.reuse, 0x2, PT ;  /* 0x000000020a00780c */ /* 0x040fe20003f05270 */
[----:B------:R-:W-:Y:S02]  /*3910*/  UIADD3 UR5, UPT, UPT, UR31, 0xa0, URZ ;  /* 0x000000a01f057890 */ /* 0x000fe4000fffe0ff */
[----:B------:R-:W-:Y:S01]  /*3920*/  UISETP.NE.AND UP0, UPT, UR4, 0x4, UPT ;  /* 0x000000040400788c */ /* 0x000fe2000bf05270 */
[----:B-1----:R-:W-:Y:S02]  /*3930*/  SEL R0, RZ, 0x1, P0 ;  /* 0x00000001ff007807 */ /* 0x002fe40000000000 */
[----:B------:R-:W-:Y:S01]  /*3940*/  SEL R10, R10, RZ, P0 ;  /* 0x000000ff0a0a7207 */ /* 0x000fe20000000000 */
[----:B------:R-:W-:Y:S01]  /*3950*/  USEL UR6, URZ, 0x1, UP0 ;  /* 0x00000001ff067887 */ /* 0x000fe20008000000 */
[----:B------:R-:W-:Y:S01]  /*3960*/  LOP3.LUT R9, R9, R0, RZ, 0x3c, !PT ;  /* 0x0000000009097212 */ /* 0x000fe200078e3cff */
[----:B------:R-:W-:Y:S01]  /*3970*/  USEL UR30, UR4, URZ, UP0 ;  /* 0x000000ff041e7287 */ /* 0x000fe20008000000 */
[----:B------:R1:W-:Y:S03]  /*3980*/  UTCBAR [UR5], URZ ;  /* 0x000000ff050073e9 */ /* 0x0003e600080000ff */
[----:B------:R-:W-:Y:S01]  /*3990*/  LOP3.LUT R11, R11, UR6, RZ, 0x3c, !PT ;  /* 0x000000060b0b7c12 */ /* 0x000fe2000f8e3cff */
[----:B------:R-:W-:Y:S07]  /*39a0*/  @P1 BRA `(.L_x_67) ;  /* 0xfffffff800881947 */ /* 0x000fee000383ffff */
[----:B------:R-:W2:Y:S01]  /*39b0*/  S2UR UR8, SR_CgaCtaId ;  /* 0x00000000000879c3 */ /* 0x000ea20000008800 */
[----:B------:R-:W-:Y:S01]  /*39c0*/  ELECT P0, URZ, PT ;  /* 0x0000000000ff782f */ /* 0x000fe20003800000 */
[----:B------:R-:W-:Y:S01]  /*39d0*/  IMAD.MOV.U32 R0, RZ, RZ, 0x1 ;  /* 0x00000001ff007424 */ /* 0x000fe200078e00ff */
[----:B------:R-:W-:Y:S01]  /*39e0*/  UIADD3 UR26, UPT, UPT, UR26, 0xc0, URZ ;  /* 0x000000c01a1a7890 */ /* 0x000fe2000fffe0ff */
[----:B------:R-:W-:Y:S01]  /*39f0*/  SHF.L.U32 R2, R11, 0x1f, RZ ;  /* 0x0000001f0b027819 */ /* 0x000fe200000006ff */
[----:B------:R-:W-:-:S03]  /*3a00*/  UMOV UR4, 0x40 ;  /* 0x0000004000047882 */ /* 0x000fc60000000000 */
[----:B------:R-:W-:Y:S01]  /*3a10*/  UVIRTCOUNT.DEALLOC.SMPOOL 0x80 ;  /* 0x000000800000784c */ /* 0x000fe20000000000 */
[----:B--2---:R-:W-:Y:S02]  /*3a20*/  ULEA UR8, UR8, UR4, 0x18 ;  /* 0x0000000408087291 */ /* 0x004fe4000f8ec0ff */
[----:B------:R-:W-:-:S07]  /*3a30*/  ULEA UR4, UR30, UR26, 0x3 ;  /* 0x0000001a1e047291 */ /* 0x000fce000f8e18ff */
[----:B------:R2:W-:Y:S02]  /*3a40*/  @P0 STS.U8 [UR8+0x1c], R0 ;  /* 0x00001c00ff000988 */ /* 0x0005e40008000008 */
[----:B------:R-:W4:Y:S02]  /*3a50*/  SYNCS.PHASECHK.TRANS64.TRYWAIT P0, [UR4], R2 ;  /* 0x00000002ff0075a7 */ /* 0x000f240008001104 */
[----:B--2-4-:R-:W-:Y:S05]  /*3a60*/  @!P0 BRA `(.L_x_68) ;  /* 0x00000044000c8947 */ /* 0x014fea0003800000 */
.L_x_135:
[----:B------:R-:W-:-:S04]  /*3a70*/  UIADD3 UR4, UPT, UPT, UR30, 0x1, URZ ;  /* 0x000000011e047890 */ /* 0x000fc8000fffe0ff */
[----:B------:R-:W-:-:S04]  /*3a80*/  UISETP.NE.AND UP0, UPT, UR4, 0x4, UPT ;  /* 0x000000040400788c */ /* 0x000fc8000bf05270 */
[----:B------:R-:W-:Y:S02]  /*3a90*/  USEL UR6, URZ, 0x1, UP0 ;  /* 0x00000001ff067887 */ /* 0x000fe40008000000 */
[----:B------:R-:W-:-:S04]  /*3aa0*/  USEL UR4, UR4, URZ, UP0 ;  /* 0x000000ff04047287 */ /* 0x000fc80008000000 */
[----:B-1----:R-:W-:Y:S01]  /*3ab0*/  ULEA UR5, UR4, UR26, 0x3 ;  /* 0x0000001a04057291 */ /* 0x002fe2000f8e18ff */
[----:B--2---:R-:W-:-:S04]  /*3ac0*/  LOP3.LUT R2, R11, UR6, RZ, 0x3c, !PT ;  /* 0x000000060b027c12 */ /* 0x004fc8000f8e3cff */
[----:B------:R-:W-:-:S04]  /*3ad0*/  SHF.L.U32 R3, R2, 0x1f, RZ ;  /* 0x0000001f02037819 */ /* 0x000fc800000006ff */
[----:B------:R-:W1:Y:S02]  /*3ae0*/  SYNCS.PHASECHK.TRANS64.TRYWAIT P0, [UR5], R3 ;  /* 0x00000003ff0075a7 */ /* 0x000e640008001105 */
[----:B-1----:R-:W-:Y:S05]  /*3af0*/  @!P0 BRA `(.L_x_69) ;  /* 0x0000004400008947 */ /* 0x002fea0003800000 */
.L_x_137:
        /* <DEDUP_REMOVED lines=9> */
.L_x_139:
[----:B------:R-:W-:-:S04]  /*3b90*/  UIADD3 UR4, UPT, UPT, UR4, 0x1, URZ ;  /* 0x0000000104047890 */ /* 0x000fc8000fffe0ff */
[----:B------:R-:W-:-:S04]  /*3ba0*/  UISETP.NE.AND UP0, UPT, UR4, 0x4, UPT ;  /* 0x000000040400788c */ /* 0x000fc8000bf05270 */
[----:B------:R-:W-:Y:S02]  /*3bb0*/  USEL UR5, URZ, 0x1, UP0 ;  /* 0x00000001ff057887 */ /* 0x000fe40008000000 */
[----:B------:R-:W-:-:S04]  /*3bc0*/  USEL UR4, UR4, URZ, UP0 ;  /* 0x000000ff04047287 */ /* 0x000fc80008000000 */
[----:B------:R-:W-:Y:S01]  /*3bd0*/  ULEA UR4, UR4, UR26, 0x3 ;  /* 0x0000001a04047291 */ /* 0x000fe2000f8e18ff */
[----:B------:R-:W-:-:S04]  /*3be0*/  LOP3.LUT R2, R2, UR5, RZ, 0x3c, !PT ;  /* 0x0000000502027c12 */ /* 0x000fc8000f8e3cff */
[----:B------:R-:W-:-:S04]  /*3bf0*/  SHF.L.U32 R2, R2, 0x1f, RZ ;  /* 0x0000001f02027819 */ /* 0x000fc800000006ff */
[----:B------:R-:W2:Y:S02]  /*3c00*/  SYNCS.PHASECHK.TRANS64.TRYWAIT P0, [UR4], R2 ;  /* 0x00000002ff0075a7 */ /* 0x000ea40008001104 */
[----:B--2---:R-:W-:Y:S05]  /*3c10*/  @!P0 BRA `(.L_x_71) ;  /* 0x0000004000e88947 */ /* 0x004fea0003800000 */
.L_x_141:
[----:B------:R-:W-:Y:S01]  /*3c20*/  NOP ;  /* 0x0000000000007918 */ /* 0x000fe20000000000 */
[----:B-1----:R-:W1:Y:S01]  /*3c30*/  LDS R0, [UR8+0x14] ;  /* 0x00001408ff007984 */ /* 0x002e620008000800 */
[----:B------:R-:W-:Y:S01]  /*3c40*/  ULOP3.LUT UR4, UR42, 0xffff, URZ, 0xc0, !UPT ;  /* 0x0000ffff2a047892 */ /* 0x000fe2000f8ec0ff */
[----:B------:R-:W-:Y:S01]  /*3c50*/  UMOV UR5, 0xffff ;  /* 0x0000ffff00057882 */ /* 0x000fe20000000000 */
[----:B------:R-:W-:Y:S02]  /*3c60*/  UMOV UR6, 0x1 ;  /* 0x0000000100067882 */ /* 0x000fe40000000000 */
[----:B------:R-:W-:-:S04]  /*3c70*/  USHF.R.U32.HI UR4, URZ, 0x5, UR4 ;  /* 0x00000005ff047899 */ /* 0x000fc80008011604 */
[----:B------:R-:W-:Y:S02]  /*3c80*/  USHF.L.U32 UR5, UR5, UR4, URZ ;  /* 0x0000000405057299 */ /* 0x000fe400080006ff */
[----:B------:R-:W-:-:S04]  /*3c90*/  USHF.L.U32 UR4, UR6, UR4, URZ ;  /* 0x0000000406047299 */ /* 0x000fc800080006ff */
[----:B-1----:R-:W-:-:S04]  /*3ca0*/  LOP3.LUT R0, R0, UR5, RZ, 0xc0, !PT ;  /* 0x0000000500007c12 */ /* 0x002fc8000f8ec0ff */
[----:B------:R-:W-:-:S13]  /*3cb0*/  ISETP.NE.AND P0, PT, R0, UR5, PT ;  /* 0x0000000500007c0c */ /* 0x000fda000bf05270 */
[----:B------:R-:W-:Y:S05]  /*3cc0*/  @P0 BRA `(.L_x_72) ;  /* 0x0000000000580947 */ /* 0x000fea0003800000 */
[----:B------:R-:W1:Y:S02]  /*3cd0*/  LDS R0, [UR8+0x18] ;  /* 0x00001808ff007984 */ /* 0x000e640008000800 */
[----:B-1----:R-:W-:-:S04]  /*3ce0*/  LOP3.LUT R0, R0, UR4, RZ, 0xc0, !PT ;  /* 0x0000000400007c12 */ /* 0x002fc8000f8ec0ff */
[----:B------:R-:W-:-:S13]  /*3cf0*/  ISETP.NE.AND P0, PT, R0, UR4, PT ;  /* 0x0000000400007c0c */ /* 0x000fda000bf05270 */
[----:B------:R-:W-:Y:S05]  /*3d00*/  @P0 BRA `(.L_x_73) ;  /* 0x00000000003c0947 */ /* 0x000fea0003800000 */
[----:B------:R-:W1:Y:S01]  /*3d10*/  S2R R2, SR_LANEID ;  /* 0x0000000000027919 */ /* 0x000e620000000000 */
[----:B------:R-:W-:-:S06]  /*3d20*/  ULOP3.LUT UR5, URZ, UR5, URZ, 0x33, !UPT ;  /* 0x00000005ff057292 */ /* 0x000fcc000f8e33ff */
[----:B------:R-:W-:-:S04]  /*3d30*/  IMAD.U32 R0, RZ, RZ, UR5 ;  /* 0x00000005ff007e24 */ /* 0x000fc8000f8e00ff */
[----:B------:R2:W4:Y:S02]  /*3d40*/  REDUX UR7, R0 ;  /* 0x00000000000773c4 */ /* 0x0005240000000000 */
[----:B------:R1:W-:Y:S01]  /*3d50*/  UTCATOMSWS.AND URZ, UR5 ;  /* 0x0000000500ff79e3 */ /* 0x0003e20008000000 */
[----:B--2---:R-:W-:Y:S01]  /*3d60*/  LOP3.LUT R0, RZ, UR4, RZ, 0x33, !PT ;  /* 0x00000004ff007c12 */ /* 0x004fe2000f8e33ff */
[----:B------:R-:W-:Y:S02]  /*3d70*/  VOTEU.ANY UR4, UPT, PT ;  /* 0x0000000000047886 */ /* 0x000fe400038e0100 */
[----:B------:R-:W-:Y:S02]  /*3d80*/  UFLO.U32 UR4, UR4 ;  /* 0x00000004000472bd */ /* 0x000fe400080e0000 */
[----:B------:R-:W2:Y:S04]  /*3d90*/  REDUX UR6, R0 ;  /* 0x00000000000673c4 */ /* 0x000ea80000000000 */
[----:B-1----:R-:W-:-:S02]  /*3da0*/  ISETP.EQ.U32.AND P0, PT, R2, UR4, PT ;  /* 0x0000000402007c0c */ /* 0x002fc4000bf02070 */
[----:B----4-:R-:W-:-:S11]  /*3db0*/  MOV R2, UR7 ;  /* 0x0000000700027c02 */ /* 0x010fd60008000f00 */
[----:B------:R1:W-:Y:S01]  /*3dc0*/  @P0 ATOMS.AND RZ, [UR8+0x14], R2 ;  /* 0x00001402ffff098c */ /* 0x0003e2000a800008 */
[----:B--2---:R-:W-:-:S05]  /*3dd0*/  IMAD.U32 R0, RZ, RZ, UR6 ;  /* 0x00000006ff007e24 */ /* 0x004fca000f8e00ff */
[----:B------:R1:W-:Y:S01]  /*3de0*/  @P0 ATOMS.AND RZ, [UR8+0x18], R0 ;  /* 0x00001800ffff098c */ /* 0x0003e2000a800008 */
[----:B------:R-:W-:Y:S05]  /*3df0*/  BRA `(.L_x_74) ;  /* 0x0000000000147947 */ /* 0x000fea0003800000 */
.L_x_73:
[----:B------:R-:W-:Y:S02]  /*3e00*/  MOV R2, 0x3e20 ;  /* 0x00003e2000027802 */ /* 0x000fe40000000f00 */
[----:B---3-5:R-:W-:Y:S05]  /*3e10*/  CALL.REL.NOINC `($__internal_0_$__cuda_sm10x_tcgen05_guardrail_trap_col_being_dealloced_not_returned_by_alloc) ;  /* 0x0000004400447944 */ /* 0x028fea0003c00000 */
[----:B------:R-:W-:Y:S05]  /*3e20*/  BRA `(.L_x_74) ;  /* 0x0000000000087947 */ /* 0x000fea0003800000 */
.L_x_72:
[----:B------:R-:W-:Y:S02]  /*3e30*/  MOV R2, 0x3e50 ;  /* 0x00003e5000027802 */ /* 0x000fe40000000f00 */
[----:B---3-5:R-:W-:Y:S05]  /*3e40*/  CALL.REL.NOINC `($__internal_2_$__cuda_sm10x_tcgen05_guardrail_trap_unallocated_columns_being_dealloced) ;  /* 0x0000004400507944 */ /* 0x028fea0003c00000 */
.L_x_74:
[----:B------:R-:W-:Y:S01]  /*3e50*/  NOP ;  /* 0x0000000000007918 */ /* 0x000fe20000000000 */
[----:B------:R-:W-:Y:S05]  /*3e60*/  EXIT ;  /* 0x000000000000794d */ /* 0x000fea0003800000 */
.L_x_56:
[----:B------:R-:W-:-:S09]  /*3e70*/  UISETP.NE.OR UP0, UPT, UR17, 0x3, !UP3 ;  /* 0x000000031100788c */ /* 0x000fd2000df05670 */
[----:B------:R-:W-:Y:S05]  /*3e80*/  BRA.U UP0, `(.L_x_75) ;  /* 0x0000000d00807547 */ /* 0x000fea000b800000 */
[----:B------:R-:W1:Y:S01]  /*3e90*/  LDCU UR32, c[0x0][0x370] ;  /* 0x00006e00ff2077ac */ /* 0x000e620008000800 */
[----:B------:R-:W2:Y:S01]  /*3ea0*/  LDC.64 R16, c[0x0][0x348] ;  /* 0x0000d200ff107b82 */ /* 0x000ea20000000a00 */
[----:B------:R-:W-:Y:S02]  /*3eb0*/  HFMA2 R13, -RZ, RZ, 0, 0 ;  /* 0x00000000ff0d7431 */ /* 0x000fe400000001ff */
[----:B------:R-:W-:Y:S01]  /*3ec0*/  IMAD.MOV.U32 R15, RZ, RZ, 0x1 ;  /* 0x00000001ff0f7424 */ /* 0x000fe200078e00ff */
[----:B------:R-:W1:Y:S01]  /*3ed0*/  LDCU.128 UR28, c[0x0][0xb10] ;  /* 0x00016200ff1c77ac */ /* 0x000e620008000c00 */
[----:B------:R-:W-:Y:S01]  /*3ee0*/  IMAD.MOV.U32 R14, RZ, RZ, RZ ;  /* 0x000000ffff0e7224 */ /* 0x000fe200078e00ff */
[----:B------:R-:W-:Y:S01]  /*3ef0*/  MOV R7, 0x1000 ;  /* 0x0000100000077802 */ /* 0x000fe20000000f00 */
[----:B------:R-:W3:Y:S01]  /*3f00*/  LDCU UR27, c[0x0][0x374] ;  /* 0x00006e80ff1b77ac */ /* 0x000ee20008000800 */
[----:B------:R-:W4:Y:S01]  /*3f10*/  LDC.64 R2, c[0x0][0x888] ;  /* 0x00022200ff027b82 */ /* 0x000f220000000a00 */
[----:B------:R-:W3:Y:S01]  /*3f20*/  LDCU UR15, c[0x0][0xb0c] ;  /* 0x00016180ff0f77ac */ /* 0x000ee20008000800 */
[----:B------:R-:W2:Y:S06]  /*3f30*/  LDCU UR38, c[0x0][0xb20] ;  /* 0x00016400ff2677ac */ /* 0x000eac0008000800 */
[----:B------:R-:W4:Y:S01]  /*3f40*/  LDC.64 R4, c[0x0][0x890] ;  /* 0x00022400ff047b82 */ /* 0x000f220000000a00 */
[----:B------:R-:W2:Y:S01]  /*3f50*/  LDCU UR4, c[0x0][0xb30] ;  /* 0x00016600ff0477ac */ /* 0x000ea20008000800 */
[----:B------:R-:W-:Y:S01]  /*3f60*/  UMOV UR21, 0x400 ;  /* 0x0000040000157882 */ /* 0x000fe20000000000 */
[----:B-1----:R-:W-:-:S02]  /*3f70*/  UIMAD.WIDE.U32 UR6, UR32, UR28, URZ ;  /* 0x0000001c200672a5 */ /* 0x002fc4000f8e00ff */
[----:B---3--:R-:W-:Y:S02]  /*3f80*/  UIMAD.WIDE.U32 UR8, UR27, UR31, URZ ;  /* 0x0000001f1b0872a5 */ /* 0x008fe4000f8e00ff */
[----:B------:R-:W-:Y:S02]  /*3f90*/  ULEA UR21, UR45, UR21, 0x18 ;  /* 0x000000152d157291 */ /* 0x000fe4000f8ec0ff */
[----:B------:R-:W-:Y:S02]  /*3fa0*/  UPLOP3.LUT UP3, UPT, UPT, UPT, UPT, 0x40, 0x4 ;  /* 0x000000000004789c */ /* 0x000fe40003f6e870 */
[----:B------:R-:W-:Y:S01]  /*3fb0*/  UIADD3 UR33, UPT, UPT, UR21, 0x58, URZ ;  /* 0x0000005815217890 */ /* 0x000fe2000fffe0ff */
[----:B------:R-:W-:Y:S01]  /*3fc0*/  UMOV UR6, UR7 ;  /* 0x0000000700067c82 */ /* 0x000fe20008000000 */
[----:B------:R-:W-:Y:S01]  /*3fd0*/  UMOV UR34, UR9 ;  /* 0x0000000900227c82 */ /* 0x000fe20008000000 */
[----:B------:R-:W-:Y:S02]  /*3fe0*/  UISETP.GE.AND UP0, UPT, UR42, 0x1, UPT ;  /* 0x000000012a00788c */ /* 0x000fe4000bf06270 */
[----:B------:R-:W-:Y:S01]  /*3ff0*/  UISETP.NE.AND UP4, UPT, UR42, 0x1, UPT ;  /* 0x000000012a00788c */ /* 0x000fe2000bf85270 */
[----:B------:R-:W1:Y:S01]  /*4000*/  LDCU.64 UR22, c[0x0][0xb28] ;  /* 0x00016500ff1677ac */ /* 0x000e620008000a00 */
[----:B------:R-:W-:-:S02]  /*4010*/  UISETP.NE.AND UP6, UPT, UR15, 0x1, UPT ;  /* 0x000000010f00788c */ /* 0x000fc4000bfc5270 */
[----:B------:R-:W-:Y:S02]  /*4020*/  UISETP.NE.AND UP5, UPT, UR30, 0x1, UPT ;  /* 0x000000011e00788c */ /* 0x000fe4000bfa5270 */
[----:B------:R-:W-:Y:S02]  /*4030*/  UIADD3 UR17, UPT, UPT, UR21, 0x50, URZ ;  /* 0x0000005015117890 */ /* 0x000fe4000fffe0ff */
[----:B------:R-:W-:Y:S02]  /*4040*/  UPRMT UR33, UR45, 0x654, UR33 ;  /* 0x000006542d217896 */ /* 0x000fe40008000021 */
[----:B------:R-:W-:Y:S02]  /*4050*/  USHF.R.U32.HI UR35, URZ, UR29, UR6 ;  /* 0x0000001dff237299 */ /* 0x000fe40008011606 */
[----:B--2---:R-:W-:Y:S02]  /*4060*/  USHF.R.U32.HI UR34, URZ, UR38, UR34 ;  /* 0x00000026ff227299 */ /* 0x004fe40008011622 */
[----:B------:R-:W-:-:S11]  /*4070*/  UISETP.NE.AND UP2, UPT, UR4, 0x1, UPT ;  /* 0x000000010400788c */ /* 0x000fd6000bf45270 */
.L_x_84:
[C---:B------:R-:W-:Y:S02]  /*4080*/  LEA R12, R14.reuse, UR21, 0x3 ;  /* 0x000000150e0c7c11 */ /* 0x040fe4000f8e18ff */
[----:B------:R-:W-:Y:S02]  /*4090*/  SHF.L.U32 R0, R13, 0x1f, RZ ;  /* 0x0000001f0d007819 */ /* 0x000fe400000006ff */
[----:B------:R-:W-:Y:S02]  /*40a0*/  LEA R8, R14, UR21, 0x4 ;  /* 0x000000150e087c11 */ /* 0x000fe4000f8e20ff */
[----:B--2---:R-:W2:Y:S02]  /*40b0*/  SYNCS.PHASECHK.TRANS64.TRYWAIT P0, [R12+URZ+0x80], R0 ;  /* 0x000080000c0075a7 */ /* 0x004ea400080011ff */
[----:B--2---:R-:W-:Y:S05]  /*40c0*/  @!P0 BRA `(.L_x_76) ;  /* 0x0000003c00d48947 */ /* 0x004fea0003800000 */
.L_x_142:
[----:B------:R-:W3:Y:S01]  /*40d0*/  LDS.128 R8, [R8+0x110] ;  /* 0x0001100008087984 */ /* 0x000ee20000000c00 */
[----:B------:R-:W-:Y:S01]  /*40e0*/  UISETP.GE.AND UP0, UPT, UR42, 0x1, UPT ;  /* 0x000000012a00788c */ /* 0x000fe2000bf06270 */
[----:B------:R-:W-:Y:S01]  /*40f0*/  @!PT LDS RZ, [RZ] ;  /* 0x00000000fffff984 */ /* 0x000fe20000000800 */
[----:B------:R-:W-:Y:S01]  /*4100*/  @!PT LDS RZ, [RZ] ;  /* 0x00000000fffff984 */ /* 0x000fe20000000800 */
[----:B------:R-:W-:Y:S01]  /*4110*/  @!PT LDS RZ, [RZ] ;  /* 0x00000000fffff984 */ /* 0x000fe20000000800 */
[----:B------:R-:W-:Y:S01]  /*4120*/  @!PT LDS RZ, [RZ] ;  /* 0x00000000fffff984 */ /* 0x000fe20000000800 */
[----:B------:R1:W-:Y:S06]  /*4130*/  MEMBAR.ALL.CTA ;  /* 0x0000000000007992 */ /* 0x0003ec0000008000 */
[----:B-1----:R-:W1:Y:S01]  /*4140*/  FENCE.VIEW.ASYNC.S ;  /* 0x00000000000073c6 */ /* 0x002e620000000000 */
[----:B---3--:R-:W-:Y:S11]  /*4150*/  LOP3.LUT P0, RZ, R10, 0x1, RZ, 0xc0, !PT ;  /* 0x000000010aff7812 */ /* 0x008ff6000780c0ff */
[----:B------:R-:W-:Y:S02]  /*4160*/  @!UPT UIADD3 URZ, UPT, UPT, URZ, URZ, URZ ;  /* 0x000000fffffff290 */ /* 0x000fe4000fffe0ff */
[----:B-1----:R-:W-:Y:S01]  /*4170*/  VOTEU.ANY UP1, P0 ;  /* 0x0000000000ff7886 */ /* 0x002fe20000020100 */
[----:B------:R-:W-:Y:S11]  /*4180*/  PLOP3.LUT P0, PT, PT, PT, UP1, 0x80, 0x8 ;  /* 0x000000000008781c */ /* 0x000ff60003f0f018 */
[----:B------:R-:W-:Y:S02]  /*4190*/  @!UPT UIADD3 URZ, UPT, UPT, URZ, URZ, URZ ;  /* 0x000000fffffff290 */ /* 0x000fe4000fffe0ff */
[----:B--2---:R-:W-:Y:S02]  /*41a0*/  @P0 SHF.R.U32.HI R0, RZ, 0x10, R9 ;  /* 0x00000010ff000819 */ /* 0x004fe40000011609 */
[----:B------:R-:W-:Y:S02]  /*41b0*/  @P0 MOV R6, R8 ;  /* 0x0000000800060202 */ /* 0x000fe40000000f00 */
[----:B------:R-:W-:Y:S01]  /*41c0*/  @P0 R2UR UR4, R0 ;  /* 0x00000000000402ca */ /* 0x000fe200000e0000 */
[----:B------:R-:W-:Y:S01]  /*41d0*/  VIADD R0, R12, 0x90 ;  /* 0x000000900c007836 */ /* 0x000fe20000000000 */
[----:B------:R-:W-:Y:S02]  /*41e0*/  @P0 LOP3.LUT R8, R9, 0xffff, RZ, 0xc0, !PT ;  /* 0x0000ffff09080812 */ /* 0x000fe400078ec0ff */
[----:B------:R-:W-:Y:S02]  /*41f0*/  @P0 R2UR UR6, R6 ;  /* 0x00000000060602ca */ /* 0x000fe400000e0000 */
[----:B------:R-:W-:Y:S02]  /*4200*/  PRMT R0, RZ, 0x654, R0 ;  /* 0x00000654ff007816 */ /* 0x000fe40000000000 */
[----:B------:R-:W-:Y:S02]  /*4210*/  @P0 R2UR UR5, R8 ;  /* 0x00000000080502ca */ /* 0x000fe400000e0000 */
[----:B------:R1:W-:Y:S03]  /*4220*/  SYNCS.ARRIVE.TRANS64.RED.A1T0 RZ, [R0+URZ], RZ ;  /* 0x000000ff00ff79a7 */ /* 0x0003e600081004ff */
[----:B------:R-:W-:Y:S04]  /*4230*/  @UP1 UMOV UR26, UR4 ;  /* 0x00000004001a1c82 */ /* 0x000fe80008000000 */
[----:B------:R-:W-:Y:S04]  /*4240*/  @UP1 UMOV UR14, UR6 ;  /* 0x00000006000e1c82 */ /* 0x000fe80008000000 */
[----:B------:R-:W-:Y:S01]  /*4250*/  @UP1 UMOV UR13, UR5 ;  /* 0x00000005000d1c82 */ /* 0x000fe20008000000 */
[----:B------:R-:W-:Y:S05]  /*4260*/  BRA.U !UP0, `(.L_x_77) ;  /* 0x0000000108a47547 */ /* 0x000fea000b800000 */
[----:B------:R-:W-:Y:S02]  /*4270*/  UIMAD.WIDE.U32 UR8, UR13, UR31, URZ ;  /* 0x0000001f0d0872a5 */ /* 0x000fe4000f8e00ff */
[----:B------:R-:W-:Y:S02]  /*4280*/  UIMAD.WIDE.U32 UR10, UR14, UR28, URZ ;  /* 0x0000001c0e0a72a5 */ /* 0x000fe4000f8e00ff */
[----:B------:R-:W-:Y:S02]  /*4290*/  USEL UR4, UR27, UR34, !UP5 ;  /* 0x000000221b047287 */ /* 0x000fe4000e800000 */
[----:B------:R-:W-:Y:S02]  /*42a0*/  USEL UR7, UR32, UR35, !UP6 ;  /* 0x0000002320077287 */ /* 0x000fe4000f000000 */
[----:B------:R-:W-:Y:S02]  /*42b0*/  UIMAD.WIDE.U32 UR18, UR4, UR22, URZ ;  /* 0x00000016041272a5 */ /* 0x000fe4000f8e00ff */
[----:B------:R-:W-:Y:S01]  /*42c0*/  UIMAD.WIDE.U32 UR24, UR7, UR22, URZ ;  /* 0x00000016071872a5 */ /* 0x000fe2000f8e00ff */
[----:B------:R-:W-:Y:S02]  /*42d0*/  UMOV UR5, UR9 ;  /* 0x0000000900057c82 */ /* 0x000fe40008000000 */
[----:B------:R-:W-:Y:S03]  /*42e0*/  USHF.R.U32.HI UR6, URZ, UR38, UR5 ;  /* 0x00000026ff067299 */ /* 0x000fe60008011605 */
[----:B------:R-:W-:Y:S01]  /*42f0*/  UMOV UR5, UR11 ;  /* 0x0000000b00057c82 */ /* 0x000fe20008000000 */
[----:B------:R-:W-:Y:S02]  /*4300*/  USEL UR6, UR13, UR6, !UP5 ;  /* 0x000000060d067287 */ /* 0x000fe4000e800000 */
[----:B------:R-:W-:Y:S02]  /*4310*/  USHF.R.U32.HI UR8, URZ, UR29, UR5 ;  /* 0x0000001dff087299 */ /* 0x000fe40008011605 */
[----:B------:R-:W-:Y:S01]  /*4320*/  UIMAD.WIDE.U32 UR10, UR6, UR22, URZ ;  /* 0x00000016060a72a5 */ /* 0x000fe2000f8e00ff */
[----:B------:R-:W-:Y:S02]  /*4330*/  UMOV UR5, UR19 ;  /* 0x0000001300057c82 */ /* 0x000fe40008000000 */
[----:B------:R-:W-:Y:S03]  /*4340*/  @UP4 USHF.R.U32.HI UR4, URZ, UR23, UR5 ;  /* 0x00000017ff044299 */ /* 0x000fe60008011605 */
[----:B------:R-:W-:Y:S01]  /*4350*/  UMOV UR5, UR25 ;  /* 0x0000001900057c82 */ /* 0x000fe20008000000 */
[----:B------:R-:W-:Y:S02]  /*4360*/  UIMAD UR4, UR42, UR4, URZ ;  /* 0x000000042a0472a4 */ /* 0x000fe4000f8e02ff */
[----:B------:R-:W-:Y:S02]  /*4370*/  @UP4 USHF.R.U32.HI UR7, URZ, UR23, UR5 ;  /* 0x00000017ff074299 */ /* 0x000fe40008011605 */
[----:B------:R-:W-:Y:S02]  /*4380*/  USEL UR5, UR14, UR8, !UP6 ;  /* 0x000000080e057287 */ /* 0x000fe4000f000000 */
[----:B------:R-:W-:Y:S02]  /*4390*/  UIMAD UR8, UR42, UR7, URZ ;  /* 0x000000072a0872a4 */ /* 0x000fe4000f8e02ff */
[----:B------:R-:W-:Y:S03]  /*43a0*/  UISETP.GE.AND UP0, UPT, UR6, UR4, UPT ;  /* 0x000000040600728c */ /* 0x000fe6000bf06270 */
[----:B------:R-:W-:Y:S01]  /*43b0*/  UMOV UR4, UR11 ;  /* 0x0000000b00047c82 */ /* 0x000fe20008000000 */
[----:B------:R-:W-:Y:S02]  /*43c0*/  UISETP.GE.OR UP0, UPT, UR5, UR8, UP0 ;  /* 0x000000080500728c */ /* 0x000fe40008706670 */
[----:B------:R-:W-:Y:S02]  /*43d0*/  USHF.R.U32.HI UR4, URZ, UR23, UR4 ;  /* 0x00000017ff047299 */ /* 0x000fe40008011604 */
[----:B------:R-:W-:Y:S02]  /*43e0*/  UIMAD.WIDE.U32 UR8, UR5, UR22, URZ ;  /* 0x00000016050872a5 */ /* 0x000fe4000f8e00ff */
[----:B------:R-:W-:Y:S04]  /*43f0*/  USEL UR10, UR6, UR4, !UP4 ;  /* 0x00000004060a7287 */ /* 0x000fe8000e000000 */
[----:B------:R-:W-:Y:S01]  /*4400*/  UIADD3 UR11, UPT, UPT, -UR10, URZ, URZ ;  /* 0x000000ff0a0b7290 */ /* 0x000fe2000fffe1ff */
[----:B------:R-:W-:Y:S02]  /*4410*/  @!UP0 UMOV UR4, UR9 ;  /* 0x0000000900048c82 */ /* 0x000fe40008000000 */
[----:B------:R-:W-:Y:S02]  /*4420*/  @!UP0 USHF.R.U32.HI UR4, URZ, UR23, UR4 ;  /* 0x00000017ff048299 */ /* 0x000fe40008011604 */
[----:B------:R-:W-:Y:S02]  /*4430*/  UIMAD UR8, UR42, UR11, UR6 ;  /* 0x0000000b2a0872a4 */ /* 0x000fe4000f8e0206 */
[----:B------:R-:W-:Y:S04]  /*4440*/  @!UP0 USEL UR4, UR5, UR4, !UP4 ;  /* 0x0000000405048287 */ /* 0x000fe8000e000000 */
[----:B------:R-:W-:Y:S02]  /*4450*/  @!UP0 UIMAD UR8, UR7, UR8, UR4 ;  /* 0x00000008070882a4 */ /* 0x000fe4000f8e0204 */
[----:B------:R-:W-:Y:S02]  /*4460*/  @!UP0 UIADD3 UR9, UPT, UPT, UR10, -UR4, URZ ;  /* 0x800000040a098290 */ /* 0x000fe4000fffe0ff */
[----:B------:R-:W-:Y:S02]  /*4470*/  UIADD3 UR4, UPT, UPT, -UR5, URZ, URZ ;  /* 0x000000ff05047290 */ /* 0x000fe4000fffe1ff */
[----:B------:R-:W-:Y:S02]  /*4480*/  UIADD3 UR7, UPT, UPT, -UR6, URZ, URZ ;  /* 0x000000ff06077290 */ /* 0x000fe4000fffe1ff */
[----:B------:R-:W-:Y:S02]  /*4490*/  @!UP0 UIMAD UR6, UR9, UR42, UR5 ;  /* 0x0000002a090682a4 */ /* 0x000fe4000f8e0205 */
[----:B------:R-:W-:Y:S02]  /*44a0*/  UIMAD UR14, UR15, UR4, UR14 ;  /* 0x000000040f0e72a4 */ /* 0x000fe4000f8e020e */
[----:B------:R-:W-:Y:S01]  /*44b0*/  UIMAD UR13, UR30, UR7, UR13 ;  /* 0x000000071e0d72a4 */ /* 0x000fe2000f8e020d */
[----:B------:R-:W-:Y:S02]  /*44c0*/  @!UP0 UMOV UR5, UR8 ;  /* 0x0000000800058c82 */ /* 0x000fe40008000000 */
[----:B------:R-:W-:Y:S02]  /*44d0*/  UIMAD UR14, UR5, UR15, UR14 ;  /* 0x0000000f050e72a4 */ /* 0x000fe4000f8e020e */
[----:B------:R-:W-:Y:S11]  /*44e0*/  UIMAD UR13, UR6, UR30, UR13 ;  /* 0x0000001e060d72a4 */ /* 0x000ff6000f8e020d */
[----:B------:R-:W-:Y:S01]  /*44f0*/  @!UPT UIADD3 URZ, UPT, UPT, URZ, URZ, URZ ;  /* 0x000000fffffff290 */ /* 0x000fe2000fffe0ff */
.L_x_77:
[----:B------:R-:W2:Y:S01]  /*4500*/  @!UP2 LDCU.128 UR8, c[0x0][0xb10] ;  /* 0x00016200ff08a7ac */ /* 0x000ea20008000c00 */
[C---:B----4-:R-:W-:Y:S02]  /*4510*/  ISETP.NE.U32.AND P1, PT, R4.reuse, RZ, PT ;  /* 0x000000ff0400720c */ /* 0x050fe40003f25070 */
[----:B------:R-:W-:Y:S02]  /*4520*/  ISETP.NE.U32.AND P0, PT, R4, RZ, PT ;  /* 0x000000ff0400720c */ /* 0x000fe40003f05070 */
[C---:B------:R-:W-:Y:S02]  /*4530*/  ISETP.NE.AND.EX P1, PT, R5.reuse, RZ, PT, P1 ;  /* 0x000000ff0500720c */ /* 0x040fe40003f25310 */
[----:B------:R-:W-:Y:S01]  /*4540*/  ISETP.NE.AND.EX P0, PT, R5, RZ, PT, P0 ;  /* 0x000000ff0500720c */ /* 0x000fe20003f05300 */
[----:B------:R-:W3:Y:S01]  /*4550*/  @!UP2 LDCU UR5, c[0x0][0xb0c] ;  /* 0x00016180ff05a7ac */ /* 0x000ee20008000800 */
[----:B------:R-:W-:Y:S01]  /*4560*/  SHF.L.U32 R9, R15, 0x1f, RZ ;  /* 0x0000001f0f097819 */ /* 0x000fe200000006ff */
[----:B------:R-:W-:Y:S02]  /*4570*/  USHF.L.U32 UR19, UR16, 0x6, URZ ;  /* 0x0000000610137899 */ /* 0x000fe400080006ff */
[----:B------:R-:W-:Y:S02]  /*4580*/  USHF.L.U32 UR18, UR20, 0x7, URZ ;  /* 0x0000000714127899 */ /* 0x000fe400080006ff */
[----:B--2---:R-:W-:Y:S07]  /*4590*/  UIMAD.WIDE.U32 UR6, UR14, UR8, URZ ;  /* 0x000000080e0672a5 */ /* 0x004fee000f8e00ff */
[----:B------:R-:W-:Y:S01]  /*45a0*/  @!UP2 UMOV UR4, UR7 ;  /* 0x000000070004ac82 */ /* 0x000fe20008000000 */
[----:B---3--:R-:W-:Y:S02]  /*45b0*/  @!UP2 UISETP.NE.AND UP0, UPT, UR5, 0x1, UPT ;  /* 0x000000010500a88c */ /* 0x008fe4000bf05270 */
[----:B------:R-:W-:Y:S02]  /*45c0*/  @!UP2 USHF.R.U32.HI UR4, URZ, UR9, UR4 ;  /* 0x00000009ff04a299 */ /* 0x000fe40008011604 */
[----:B------:R-:W-:Y:S02]  /*45d0*/  UIMAD.WIDE.U32 UR6, UR13, UR11, URZ ;  /* 0x0000000b0d0672a5 */ /* 0x000fe4000f8e00ff */
[----:B------:R-:W-:Y:S02]  /*45e0*/  @!UP2 USEL UR8, UR14, UR4, !UP0 ;  /* 0x000000040e08a287 */ /* 0x000fe4000c000000 */
[----:B------:R-:W-:Y:S03]  /*45f0*/  @!UP2 UISETP.NE.AND UP0, UPT, UR10, 0x1, UPT ;  /* 0x000000010a00a88c */ /* 0x000fe6000bf05270 */
[----:B------:R-:W-:Y:S02]  /*4600*/  @!UP2 UMOV UR6, UR7 ;  /* 0x000000070006ac82 */ /* 0x000fe40008000000 */
[----:B------:R-:W2:Y:S02]  /*4610*/  @!UP2 LDCU UR4, c[0x0][0xb20] ;  /* 0x00016400ff04a7ac */ /* 0x000ea40008000800 */
[----:B--2---:R-:W-:Y:S04]  /*4620*/  @!UP2 USHF.R.U32.HI UR6, URZ, UR4, UR6 ;  /* 0x00000004ff06a299 */ /* 0x004fe80008011606 */
[----:B------:R-:W-:Y:S04]  /*4630*/  @!UP2 USEL UR6, UR13, UR6, !UP0 ;  /* 0x000000060d06a287 */ /* 0x000fe8000c000000 */
[----:B------:R-:W-:Y:S02]  /*4640*/  @!UP2 UIADD3 UR4, UPT, UPT, -UR8, UR6, URZ ;  /* 0x000000060804a290 */ /* 0x000fe4000fffe1ff */
[----:B------:R-:W-:Y:S02]  /*4650*/  @!UP2 UIADD3 UR6, UPT, UPT, UR8, -UR6, URZ ;  /* 0x800000060806a290 */ /* 0x000fe4000fffe0ff */
[----:B------:R-:W-:Y:S02]  /*4660*/  @!UP2 UIMAD UR14, UR4, UR5, UR14 ;  /* 0x00000005040ea2a4 */ /* 0x000fe4000f8e020e */
[----:B------:R-:W-:Y:S01]  /*4670*/  @!UP2 UIMAD UR13, UR6, UR10, UR13 ;  /* 0x0000000a060da2a4 */ /* 0x000fe2000f8e020d */
[----:B------:R-:W-:Y:S11]  /*4680*/  BRA.U UP3, `(.L_x_78) ;  /* 0x0000000103107547 */ /* 0x000ff6000b800000 */
[----:B------:R-:W-:Y:S04]  /*4690*/  MOV R6, UR37 ;  /* 0x0000002500067c02 */ /* 0x000fe80008000f00 */
[----:B------:R-:W-:Y:S04]  /*46a0*/  SHF.L.U32 R6, R6, 0x1f, RZ ;  /* 0x0000001f06067819 */ /* 0x000fe800000006ff */
[----:B------:R-:W2:Y:S02]  /*46b0*/  SYNCS.PHASECHK.TRANS64.TRYWAIT P2, [UR21+0x78], R6 ;  /* 0x00007806ff0075a7 */ /* 0x000ea40008041115 */
[----:B--2---:R-:W-:Y:S05]  /*46c0*/  @!P2 BRA `(.L_x_79) ;  /* 0x000000380068a947 */ /* 0x004fea0003800000 */
.L_x_78:
[----:B------:R-:W-:Y:S05]  /*46d0*/  @!P1 BRA `(.L_x_80) ;  /* 0x0000000000309947 */ /* 0x000fea0003800000 */
[----:B------:R-:W-:Y:S01]  /*46e0*/  ISETP.NE.U32.AND P1, PT, R2, RZ, PT ;  /* 0x000000ff0200720c */ /* 0x000fe20003f25070 */
[----:B------:R-:W2:Y:S01]  /*46f0*/  LDCU.64 UR4, c[0x0][0x358] ;  /* 0x00006b00ff0477ac */ /* 0x000ea20008000a00 */
[----:B------:R-:W-:Y:S02]  /*4700*/  IMAD.MOV.U32 R74, RZ, RZ, 0x1 ;  /* 0x00000001ff4a7424 */ /* 0x000fe400078e00ff */
[----:B------:R-:W-:Y:S11]  /*4710*/  ISETP.NE.AND.EX P1, PT, R3, RZ, PT, P1 ;  /* 0x000000ff0300720c */ /* 0x000ff60003f25310 */
[----:B------:R-:W-:Y:S02]  /*4720*/  @!UPT UIADD3 URZ, UPT, UPT, URZ, URZ, URZ ;  /* 0x000000fffffff290 */ /* 0x000fe4000fffe0ff */
[----:B------:R-:W3:Y:S01]  /*4730*/  @P1 LDC.64 R10, c[0x0][0x888] ;  /* 0x00022200ff0a1b82 */ /* 0x000ee20000000a00 */
[----:B-1----:R-:W-:Y:S04]  /*4740*/  @P1 IMAD R0, R4, UR36, RZ ;  /* 0x0000002404001c24 */ /* 0x002fe8000f8e02ff */
[----:B---3--:R-:W-:Y:S04]  /*4750*/  @P1 IMAD.WIDE R10, R0, 0x4, R10 ;  /* 0x00000004000a1825 */ /* 0x008fe800078e020a */
[----:B------:R-:W-:Y:S01]  /*4760*/  HFMA2 R0, -RZ, RZ, 0, 5.9604644775390625e-08 ;  /* 0x00000001ff007431 */ /* 0x000fe200000001ff */
[----:B--2--5:R2:W5:Y:S04]  /*4770*/  @P1 LDG.E R40, desc[UR4][R10.64] ;  /* 0x000000040a281981 */ /* 0x024568000c1e1900 */
[----:B------:R-:W-:Y:S01]  /*4780*/  @!P1 PRMT R74, R0, 0x7610, R74 ;  /* 0x00007610004a9816 */ /* 0x000fe2000000004a */
[----:B--2---:R-:W3:Y:S06]  /*4790*/  @!P1 LDC R40, c[0x0][0x880] ;  /* 0x00022000ff289b82 */ /* 0x004eec0000000800 */
.L_x_80:
[----:B---3-5:R-:W-:Y:S01]  /*47a0*/  @!P0 ISETP.EQ.AND P1, PT, R40, RZ, PT ;  /* 0x000000ff2800820c */ /* 0x028fe20003f22270 */
[----:B------:R-:W-:Y:S01]  /*47b0*/  @!UPT UIADD3 URZ, UPT, UPT, URZ, URZ, URZ ;  /* 0x000000fffffff290 */ /* 0x000fe2000fffe0ff */
[----:B------:R-:W-:Y:S11]  /*47c0*/  @!P0 BRA `(.L_x_81) ;  /* 0x0000000000188947 */ /* 0x000ff60003800000 */
[----:B------:R-:W-:Y:S02]  /*47d0*/  LOP3.LUT P0, RZ, R74, 0xff, RZ, 0xc0, !PT ;  /* 0x000000ff4aff7812 */ /* 0x000fe4000780c0ff */
[----:B------:R-:W-:Y:S04]  /*47e0*/  ISETP.NE.U32.AND P1, PT, R2, RZ, PT ;  /* 0x000000ff0200720c */ /* 0x000fe80003f25070 */
[----:B------:R-:W-:Y:S04]  /*47f0*/  ISETP.NE.AND.EX P1, PT, R3, RZ, PT, P1 ;  /* 0x000000ff0300720c */ /* 0x000fe80003f25310 */
[----:B------:R-:W-:Y:S03]  /*4800*/  PLOP3.LUT P1, PT, P1, PT, PT, 0x8, 0x80 ;  /* 0x000000000080781c */ /* 0x000fe60000f2e170 */
[----:B------:R-:W-:Y:S11]  /*4810*/  @P0 ISETP.EQ.AND P1, PT, R40, RZ, PT ;  /* 0x000000ff2800020c */ /* 0x000ff60003f22270 */
[----:B------:R-:W-:Y:S02]  /*4820*/  @!UPT UIADD3 URZ, UPT, UPT, URZ, URZ, URZ ;  /* 0x000000fffffff290 */ /* 0x000fe4000fffe0ff */
.L_x_81:
[----:B------:R-:W2:Y:S01]  /*4830*/  SYNCS.PHASECHK.TRANS64.TRYWAIT P2, [UR21+0x60], R9 ;  /* 0x00006009ff0075a7 */ /* 0x000ea20008041115 */
[----:B------:R-:W-:Y:S04]  /*4840*/  ELECT P0, URZ, PT ;  /* 0x0000000000ff782f */ /* 0x000fe80003800000 */
[----:B------:R-:W-:Y:S11]  /*4850*/  PLOP3.LUT P1, PT, P1, P0, PT, 0xf2, 0x2f ;  /* 0x00000000002f781c */ /* 0x000ff60000f21e72 */
[----:B------:R-:W-:Y:S02]  /*4860*/  @!UPT UIADD3 URZ, UPT, UPT, URZ, URZ, URZ ;  /* 0x000000fffffff290 */ /* 0x000fe4000fffe0ff */
[----:B------:R-:W-:Y:S05]  /*4870*/  @!P1 IADD3 R8, P0, PT, R16, 0x580, RZ ;  /* 0x0000058010089810 */ /* 0x000fea0007f1e0ff */
[----:B-1----:R-:W-:Y:S01]  /*4880*/  @!P1 IMAD.X R6, RZ, RZ, R17, P0 ;  /* 0x000000ffff069224 */ /* 0x002fe200000e0611 */
[----:B--2---:R-:W-:Y:S07]  /*4890*/  @!P2 BRA `(.L_x_82) ;  /* 0x00000038000ca947 */ /* 0x004fee0003800000 */
.L_x_145:
[----:B------:R-:W-:Y:S01]  /*48a0*/  @!P1 R2UR UR5, R8 ;  /* 0x00000000080592ca */ /* 0x000fe200000e0000 */
[----:B------:R-:W-:Y:S01]  /*48b0*/  VOTEU.ALL UP0, P1 ;  /* 0x0000000000ff7886 */ /* 0x000fe20000800000 */
[----:B------:R-:W-:Y:S01]  /*48c0*/  @!P1 R2UR UR4, R6 ;  /* 0x00000000060492ca */ /* 0x000fe200000e0000 */
[----:B-1----:R-:W-:Y:S01]  /*48d0*/  @!P1 IMAD.MOV.U32 R0, RZ, RZ, 0x1000 ;  /* 0x00001000ff009424 */ /* 0x002fe200078e00ff */
[----:B------:R-:W-:Y:S01]  /*48e0*/  UMOV UR8, 0x0 ;  /* 0x0000000000087882 */ /* 0x000fe20000000000 */
[----:B------:R-:W-:Y:S01]  /*48f0*/  UMOV UR9, 0x10000000 ;  /* 0x1000000000097882 */ /* 0x000fe20000000000 */
[----:B------:R-:W-:Y:S01]  /*4900*/  @!UP0 UIADD3 UR16, UPT, UPT, UR21, 0x200, URZ ;  /* 0x0000020015108890 */ /* 0x000fe2000fffe0ff */
[----:B------:R-:W-:Y:S01]  /*4910*/  VIADD R14, R14, 0x1 ;  /* 0x000000010e0e7836 */ /* 0x000fe20000000000 */
[----:B------:R-:W-:Y:S01]  /*4920*/  VOTEU.ALL UP0, P1 ;  /* 0x0000000000ff7886 */ /* 0x000fe20000800000 */
[----:B------:R-:W-:Y:S01]  /*4930*/  UMOV UR20, UR36 ;  /* 0x0000002400147c82 */ /* 0x000fe20008000000 */
[----:B------:R-:W-:Y:S03]  /*4940*/  UPRMT UR6, UR45, 0x654, UR17 ;  /* 0x000006542d067896 */ /* 0x000fe60008000011 */
[----:B------:R-:W-:Y:S02]  /*4950*/  IMAD.U32 R10, RZ, RZ, UR5 ;  /* 0x00000005ff0a7e24 */ /* 0x000fe4000f8e00ff */
[----:B------:R-:W-:Y:S03]  /*4960*/  IMAD.U32 R11, RZ, RZ, UR4 ;  /* 0x00000004ff0b7e24 */ /* 0x000fe6000f8e00ff */
[----:B------:R-:W-:Y:S02]  /*4970*/  @!P1 R2UR UR4, R10 ;  /* 0x000000000a0492ca */ /* 0x000fe400000e0000 */
[----:B------:R-:W-:Y:S11]  /*4980*/  @!P1 R2UR UR5, R11 ;  /* 0x000000000b0592ca */ /* 0x000ff600000e0000 */
[----:B------:R-:W-:Y:S02]  /*4990*/  @!UPT UIADD3 URZ, UPT, UPT, URZ, URZ, URZ ;  /* 0x000000fffffff290 */ /* 0x000fe4000fffe0ff */
[----:B------:R1:W-:Y:S01]  /*49a0*/  @!UP0 UTMALDG.3D [UR16], [UR4], desc[UR8] ;  /* 0x00000810040085b4 */ /* 0x0003e20008011000 */
[----:B------:R1:W-:Y:S01]  /*49b0*/  @!P1 SYNCS.ARRIVE.TRANS64.RED.A0TR RZ, [UR21+0x50], R0 ;  /* 0x00005000ffff99a7 */ /* 0x0003e20008300415 */
[----:B------:R-:W-:Y:S01]  /*49c0*/  SYNCS.ARRIVE.TRANS64.RED.A1T0 RZ, [UR6], RZ ;  /* 0x000000ffffff79a7 */ /* 0x000fe20008100406 */
[----:B------:R-:W2:Y:S02]  /*49d0*/  SYNCS.PHASECHK.TRANS64.TRYWAIT P0, [UR21+0x68], R9 ;  /* 0x00006809ff0075a7 */ /* 0x000ea40008001115 */
[----:B-12---:R-:W-:Y:S05]  /*49e0*/  @!P0 BRA `(.L_x_83) ;  /* 0x0000003400d08947 */ /* 0x006fea0003800000 */
.L_x_147:
[----:B------:R-:W-:Y:S01]  /*49f0*/  @!P1 IADD3 R6, P0, PT, R16, 0x580, RZ ;  /* 0x0000058010069810 */ /* 0x000fe20007f1e0ff */
[----:B------:R-:W-:Y:S01]  /*4a00*/  VOTEU.ALL UP0, P1 ;  /* 0x0000000000ff7886 */ /* 0x000fe20000800000 */
[----:B------:R-:W-:Y:S01]  /*4a10*/  UMOV UR6, 0x0 ;  /* 0x0000000000067882 */ /* 0x000fe20000000000 */
[----:B------:R-:W-:Y:S01]  /*4a20*/  UMOV UR7, 0x10000000 ;  /* 0x1000000000077882 */ /* 0x000fe20000000000 */
[----:B------:R-:W-:Y:S01]  /*4a30*/  @!P1 R2UR UR5, R6 ;  /* 0x00000000060592ca */ /* 0x000fe200000e0000 */
[----:B-1----:R-:W-:Y:S01]  /*4a40*/  @!P1 IMAD.X R0, RZ, RZ, R17, P0 ;  /* 0x000000ffff009224 */ /* 0x002fe200000e0611 */
[----:B------:R-:W-:Y:S01]  /*4a50*/  @!UP0 UIADD3 UR10, UPT, UPT, UR18, 0x40, URZ ;  /* 0x00000040120a8890 */ /* 0x000fe2000fffe0ff */
[----:B------:R-:W-:Y:S01]  /*4a60*/  R2UR UR16, R76 ;  /* 0x000000004c1072ca */ /* 0x000fe200000e0000 */
[----:B------:R-:W-:Y:S01]  /*4a70*/  @!UP0 UIADD3 UR8, UPT, UPT, UR21, 0x1200, URZ ;  /* 0x0000120015088890 */ /* 0x000fe2000fffe0ff */
[----:B------:R-:W-:Y:S01]  /*4a80*/  ISETP.NE.AND P0, PT, R14, 0x2, PT ;  /* 0x000000020e00780c */ /* 0x000fe20003f05270 */
[----:B------:R-:W-:Y:S01]  /*4a90*/  @!UP0 UIADD3 UR9, UPT, UPT, UR21, 0x58, URZ ;  /* 0x0000005815098890 */ /* 0x000fe2000fffe0ff */
[----:B------:R-:W-:Y:S01]  /*4aa0*/  @!P1 R2UR UR4, R0 ;  /* 0x00000000000492ca */ /* 0x000fe200000e0000 */
[----:B------:R-:W-:Y:S01]  /*4ab0*/  VOTEU.ALL UP0, P1 ;  /* 0x0000000000ff7886 */ /* 0x000fe20000800000 */
[----:B------:R-:W-:Y:S01]  /*4ac0*/  UMOV UR11, UR19 ;  /* 0x00000013000b7c82 */ /* 0x000fe20008000000 */
[----:B------:R-:W-:Y:S01]  /*4ad0*/  UMOV UR12, UR36 ;  /* 0x00000024000c7c82 */ /* 0x000fe20008000000 */
[----:B------:R-:W-:Y:S01]  /*4ae0*/  SEL R0, RZ, 0x1, P0 ;  /* 0x00000001ff007807 */ /* 0x000fe20000000000 */
[----:B------:R-:W-:Y:S01]  /*4af0*/  UIADD3 UR20, UPT, UPT, UR13, UR63, URZ ;  /* 0x0000003f0d147290 */ /* 0x000fe2000fffe0ff */
[----:B------:R-:W-:Y:S01]  /*4b00*/  IMAD.U32 R8, RZ, RZ, UR5 ;  /* 0x00000005ff087e24 */ /* 0x000fe2000f8e00ff */
[----:B------:R-:W-:Y:S01]  /*4b10*/  LOP3.LUT R15, R15, 0x1, RZ, 0x3c, !PT ;  /* 0x000000010f0f7812 */ /* 0x000fe200078e3cff */
[----:B------:R-:W-:Y:S01]  /*4b20*/  UPLOP3.LUT UP3, UPT, UPT, UPT, UPT, 0x80, 0x8 ;  /* 0x000000000008789c */ /* 0x000fe20003f6f070 */
[----:B------:R-:W-:Y:S01]  /*4b30*/  LOP3.LUT R13, R13, R0, RZ, 0x3c, !PT ;  /* 0x000000000d0d7212 */ /* 0x000fe200078e3cff */
[----:B------:R-:W-:Y:S01]  /*4b40*/  UIADD3 UR16, UPT, UPT, UR14, UR16, URZ ;  /* 0x000000100e107290 */ /* 0x000fe2000fffe0ff */
[----:B------:R-:W-:Y:S01]  /*4b50*/  SEL R14, R14, RZ, P0 ;  /* 0x000000ff0e0e7207 */ /* 0x000fe20000000000 */
[----:B------:R-:W-:Y:S01]  /*4b60*/  UMOV UR36, UR26 ;  /* 0x0000001a00247c82 */ /* 0x000fe20008000000 */
[----:B------:R-:W-:Y:S01]  /*4b70*/  IMAD.U32 R9, RZ, RZ, UR4 ;  /* 0x00000004ff097e24 */ /* 0x000fe2000f8e00ff */
[----:B------:R-:W-:Y:S04]  /*4b80*/  @!P1 R2UR UR4, R8 ;  /* 0x00000000080492ca */ /* 0x000fe800000e0000 */
[----:B------:R-:W-:Y:S11]  /*4b90*/  @!P1 R2UR UR5, R9 ;  /* 0x00000000090592ca */ /* 0x000ff600000e0000 */
[----:B------:R-:W-:Y:S02]  /*4ba0*/  @!UPT UIADD3 URZ, UPT, UPT, URZ, URZ, URZ ;  /* 0x000000fffffff290 */ /* 0x000fe4000fffe0ff */
[----:B------:R2:W-:Y:S01]  /*4bb0*/  @!UP0 UTMALDG.3D [UR8], [UR4], desc[UR6] ;  /* 0x00000608040085b4 */ /* 0x0005e20008011000 */
[----:B------:R2:W-:Y:S01]  /*4bc0*/  @!P1 SYNCS.ARRIVE.TRANS64.RED.A0TR RZ, [UR21+0x58], R7 ;  /* 0x00005807ffff99a7 */ /* 0x0005e20008300415 */
[----:B------:R-:W-:Y:S01]  /*4bd0*/  SYNCS.ARRIVE.TRANS64.RED.A1T0 RZ, [UR33], RZ ;  /* 0x000000ffffff79a7 */ /* 0x000fe20008100421 */
[----:B------:R-:W-:Y:S05]  /*4be0*/  BRA.U UP1, `(.L_x_84) ;  /* 0xfffffff501247547 */ /* 0x000fea000b83ffff */
[----:B------:R-:W-:-:S04]  /*4bf0*/  SHF.L.U32 R2, R15, 0x1f, RZ ;  /* 0x0000001f0f027819 */ /* 0x000fc800000006ff */
[----:B------:R-:W1:Y:S02]  /*4c00*/  SYNCS.PHASECHK.TRANS64.TRYWAIT P0, [UR21+0x60], R2 ;  /* 0x00006002ff0075a7 */ /* 0x000e640008001115 */
[----:B-1----:R-:W-:Y:S05]  /*4c10*/  @!P0 BRA `(.L_x_85) ;  /* 0x00000034005c8947 */ /* 0x002fea0003800000 */
.L_x_149:
[----:B-1----:R-:W-:-:S07]  /*4c20*/  MOV R0, UR21 ;  /* 0x0000001500007c02 */ /* 0x002fce0008000f00 */
.L_x_86:
[----:B-1----:R-:W-:-:S04]  /*4c30*/  SHF.L.U32 R2, R15, 0x1f, RZ ;  /* 0x0000001f0f027819 */ /* 0x002fc800000006ff */
[----:B------:R1:W3:Y:S03]  /*4c40*/  SYNCS.PHASECHK.TRANS64.TRYWAIT P0, [R0+URZ+0x68], R2 ;  /* 0x00006802000075a7 */ /* 0x0002e600080011ff */
[----:B---3--:R-:W-:Y:S05]  /*4c50*/  @!P0 NANOSLEEP.SYNCS 0x989680 ;  /* 0x009896800000895d */ /* 0x008fea0003900000 */
[----:B------:R-:W3:Y:S02]  /*4c60*/  @!P0 SYNCS.PHASECHK.TRANS64 P0, [R0+URZ+0x68], R2 ;  /* 0x00006802000085a7 */ /* 0x000ee400080010ff */
[----:B--23--:R-:W-:Y:S05]  /*4c70*/  @P0 EXIT ;  /* 0x000000000000094d */ /* 0x00cfea0003800000 */
[----:B------:R-:W-:Y:S05]  /*4c80*/  BRA `(.L_x_86) ;  /* 0xfffffffc00e87947 */ /* 0x000fea000383ffff */
.L_x_75:
[----:B------:R-:W-:-:S06]  /*4c90*/  UISETP.GE.AND UP0, UPT, UR17, 0x4, UPT ;  /* 0x000000041100788c */ /* 0x000fcc000bf06270 */
[----:B------:R-:W-:-:S13]  /*4ca0*/  PLOP3.LUT P0, PT, PT, PT, UP0, 0x80, 0x8 ;  /* 0x000000000008781c */ /* 0x000fda0003f0f008 */
[----:B------:R-:W-:Y:S05]  /*4cb0*/  @!P0 EXIT ;  /* 0x000000000000894d */ /* 0x000fea0003800000 */
[----:B------:R-:W-:Y:S01]  /*4cc0*/  BAR.SYNC.DEFER_BLOCKING 0x6, 0xa0 ;  /* 0x0182800000007b1d */ /* 0x000fe20000010000 */
[C---:B------:R-:W-:Y:S01]  /*4cd0*/  IMAD.SHL.U32 R7, R84.reuse, 0x40, RZ ;  /* 0x0000004054077824 */ /* 0x040fe200078e00ff */
[C---:B------:R-:W-:Y:S01]  /*4ce0*/  LOP3.LUT R86, R84.reuse, 0x60, RZ, 0xc0, !PT ;  /* 0x0000006054567812 */ /* 0x040fe200078ec0ff */
[C---:B------:R-:W-:Y:S01]  /*4cf0*/  IMAD.SHL.U32 R4, R84.reuse, 0x20, RZ ;  /* 0x0000002054047824 */ /* 0x040fe200078e00ff */
[----:B------:R-:W-:Y:S01]  /*4d00*/  CS2R R82, SRZ ;  /* 0x0000000000527805 */ /* 0x000fe2000001ff00 */
[C---:B------:R-:W-:Y:S01]  /*4d10*/  IMAD.SHL.U32 R5, R84.reuse, 0x8, RZ ;  /* 0x0000000854057824 */ /* 0x040fe200078e00ff */
[----:B------:R-:W-:Y:S02]  /*4d20*/  UMOV UR44, 0x400 ;  /* 0x00000400002c7882 */ /* 0x000fe40000000000 */
[----:B------:R-:W1:Y:S01]  /*4d30*/  LDC.64 R72, c[0x0][0x8b0] ;  /* 0x00022c00ff487b82 */ /* 0x000e620000000a00 */
[----:B------:R-:W-:Y:S01]  /*4d40*/  ULEA UR44, UR45, UR44, 0x18 ;  /* 0x0000002c2d2c7291 */ /* 0x000fe2000f8ec0ff */
[----:B------:R-:W-:Y:S01]  /*4d50*/  LOP3.LUT R6, R7, 0x180, RZ, 0xc0, !PT ;  /* 0x0000018007067812 */ /* 0x000fe200078ec0ff */
[----:B------:R-:W-:Y:S01]  /*4d60*/  IMAD.U32 R37, R84, 0x10000, RZ ;  /* 0x0001000054257824 */ /* 0x000fe200078e00ff */
[----:B------:R-:W-:Y:S01]  /*4d70*/  LOP3.LUT R4, R4, 0xc00, RZ, 0xc0, !PT ;  /* 0x00000c0004047812 */ /* 0x000fe200078ec0ff */
[----:B------:R-:W-:Y:S01]  /*4d80*/  UIADD3 UR4, UPT, UPT, UR44, 0x2200, URZ ;  /* 0x000022002c047890 */ /* 0x000fe2000fffe0ff */
[----:B------:R-:W-:Y:S01]  /*4d90*/  LOP3.LUT R5, R6, 0x30, R5, 0xf8, !PT ;  /* 0x0000003006057812 */ /* 0x000fe200078ef805 */
[----:B------:R-:W-:Y:S01]  /*4da0*/  IMAD.SHL.U32 R6, R84, 0x2, RZ ;  /* 0x0000000254067824 */ /* 0x000fe200078e00ff */
[----:B------:R-:W2:Y:S01]  /*4db0*/  LDC.64 R70, c[0x0][0x8a8] ;  /* 0x00022a00ff467b82 */ /* 0x000ea20000000a00 */
[----:B------:R-:W-:Y:S01]  /*4dc0*/  LOP3.LUT R4, R4, 0x40, R7, 0xf8, !PT ;  /* 0x0000004004047812 */ /* 0x000fe200078ef807 */
[----:B------:R-:W-:Y:S01]  /*4dd0*/  IMAD.MOV.U32 R36, RZ, RZ, RZ ;  /* 0x000000ffff247224 */ /* 0x000fe200078e00ff */
[----:B------:R-:W-:Y:S01]  /*4de0*/  LOP3.LUT R37, R37, 0x600000, RZ, 0xc0, !PT ;  /* 0x0060000025257812 */ /* 0x000fe200078ec0ff */
[----:B------:R-:W-:Y:S01]  /*4df0*/  IMAD.MOV.U32 R78, RZ, RZ, RZ ;  /* 0x000000ffff4e7224 */ /* 0x000fe200078e00ff */
[----:B------:R-:W-:-:S02]  /*4e00*/  LOP3.LUT R84, R84, 0x2, RZ, 0xc0, !PT ;  /* 0x0000000254547812 */ /* 0x000fc400078ec0ff */
[----:B------:R-:W-:Y:S02]  /*4e10*/  CS2R R80, SRZ ;  /* 0x0000000000507805 */ /* 0x000fe4000001ff00 */
[----:B------:R-:W-:Y:S01]  /*4e20*/  LOP3.LUT R5, R5, 0x20, R6, 0x78, !PT ;  /* 0x0000002005057812 */ /* 0x000fe200078e7806 */
[----:B------:R-:W-:Y:S01]  /*4e30*/  IMAD.U32 R85, RZ, RZ, UR4 ;  /* 0x00000004ff557e24 */ /* 0x000fe2000f8e00ff */
[----:B------:R-:W3:Y:S01]  /*4e40*/  LDS R0, [UR44+0x130] ;  /* 0x0001302cff007984 */ /* 0x000ee20008000800 */
[----:B------:R-:W-:Y:S01]  /*4e50*/  LOP3.LUT R4, R4, 0x200, R7, 0xf8, !PT ;  /* 0x0000020004047812 */ /* 0x000fe200078ef807 */
[----:B------:R-:W-:Y:S01]  /*4e60*/  IMAD.MOV R79, RZ, RZ, -R84 ;  /* 0x000000ffff4f7224 */ /* 0x000fe200078e0a54 */
[----:B------:R-:W4:Y:S02]  /*4e70*/  LDCU UR58, c[0x0][0x370] ;  /* 0x00006e00ff3a77ac */ /* 0x000f240008000800 */
[----:B------:R-:W-:Y:S01]  /*4e80*/  LOP3.LUT R69, R4, R5, RZ, 0xfc, !PT ;  /* 0x0000000504457212 */ /* 0x000fe200078efcff */
[----:B------:R-:W1:Y:S01]  /*4e90*/  LDCU UR43, c[0x0][0xb0c] ;  /* 0x00016180ff2b77ac */ /* 0x000e620008000800 */
[----:B------:R-:W1:Y:S01]  /*4ea0*/  LDCU UR39, c[0x0][0xb30] ;  /* 0x00016600ff2777ac */ /* 0x000e620008000800 */
[----:B------:R-:W1:Y:S01]  /*4eb0*/  LDCU.64 UR56, c[0x0][0x888] ;  /* 0x00011100ff3877ac */ /* 0x000e620008000a00 */
[----:B------:R-:W1:Y:S01]  /*4ec0*/  LDCU.64 UR40, c[0x0][0xb28] ;  /* 0x00016500ff2877ac */ /* 0x000e620008000a00 */
[----:B------:R-:W1:Y:S01]  /*4ed0*/  LDCU.64 UR60, c[0x0][0x890] ;  /* 0x00011200ff3c77ac */ /* 0x000e620008000a00 */
[----:B------:R-:W1:Y:S01]  /*4ee0*/  LDCU.128 UR52, c[0x0][0xb10] ;  /* 0x00016200ff3477ac */ /* 0x000e620008000c00 */
[----:B------:R-:W1:Y:S01]  /*4ef0*/  LDCU UR47, c[0x0][0x374] ;  /* 0x00006e80ff2f77ac */ /* 0x000e620008000800 */
[----:B------:R-:W-:Y:S01]  /*4f00*/  UIADD3 UR62, UPT, UPT, UR44, 0x200, URZ ;  /* 0x000002002c3e7890 */ /* 0x000fe2000fffe0ff */
[----:B-1234-:R-:W-:-:S11]  /*4f10*/  IMAD.IADD R37, R0, 0x1, R37 ;  /* 0x0000000100257824 */ /* 0x01efd600078e0225 */
.L_x_112:
[----:B------:R-:W-:Y:S02]  /*4f20*/  LEA R3, R78, UR44, 0x3 ;  /* 0x0000002c4e037c11 */ /* 0x000fe4000f8e18ff */
[----:B------:R-:W-:Y:S02]  /*4f30*/  SHF.L.U32 R0, R82, 0x1f, RZ ;  /* 0x0000001f52007819 */ /* 0x000fe400000006ff */
[----:B-1----:R-:W-:Y:S02]  /*4f40*/  LEA R4, R78, UR44, 0x4 ;  /* 0x0000002c4e047c11 */ /* 0x002fe4000f8e20ff */
[----:B------:R-:W1:Y:S02]  /*4f50*/  SYNCS.PHASECHK.TRANS64.TRYWAIT P0, [R3+URZ+0x80], R0 ;  /* 0x00008000030075a7 */ /* 0x000e6400080011ff */
[----:B-1----:R-:W-:Y:S05]  /*4f60*/  @!P0 BRA `(.L_x_87) ;  /* 0x0000003000a08947 */ /* 0x002fea0003800000 */
.L_x_150:
        /* <DEDUP_REMOVED lines=8> */
[----:B--2---:R-:W-:Y:S11]  /*4ff0*/  LOP3.LUT P0, RZ, R6, 0x1, RZ, 0xc0, !PT ;  /* 0x0000000106ff7812 */ /* 0x004ff6000780c0ff */
[----:B------:R-:W-:Y:S02]  /*5000*/  @!UPT UIADD3 URZ, UPT, UPT, URZ, URZ, URZ ;  /* 0x000000fffffff290 */ /* 0x000fe4000fffe0ff */
[----:B---3--:R-:W-:Y:S01]  /*5010*/  VOTEU.ANY UP1, P0 ;  /* 0x0000000000ff7886 */ /* 0x008fe20000020100 */
[----:B------:R-:W-:Y:S01]  /*5020*/  PLOP3.LUT P0, PT, PT, PT, UP1, 0x80, 0x8 ;  /* 0x000000000008781c */ /* 0x000fe20003f0f018 */
[----:B------:R-:W-:Y:S11]  /*5030*/  UP2UR UR46, UPR, URZ, 0x2 ;  /* 0x00000002ff2e7883 */ /* 0x000ff60008000000 */
[----:B------:R-:W-:Y:S01]  /*5040*/  @!UPT UIADD3 URZ, UPT, UPT, URZ, URZ, URZ ;  /* 0x000000fffffff290 */ /* 0x000fe2000fffe0ff */
[----:B-1----:R-:W-:Y:S02]  /*5050*/  @P0 SHF.R.U32.HI R0, RZ, 0x10, R5 ;  /* 0x00000010ff000819 */ /* 0x002fe40000011605 */
        /* <DEDUP_REMOVED lines=12> */
[----:B------:R-:W2:Y:S01]  /*5120*/  LDCU UR12, c[0x0][0xb20] ;  /* 0x00016400ff0c77ac */ /* 0x000ea20008000800 */
[----:B------:R-:W-:Y:S02]  /*5130*/  UIMAD.WIDE.U32 UR4, UR47, UR55, URZ ;  /* 0x000000372f0472a5 */ /* 0x000fe4000f8e00ff */
[----:B------:R-:W-:Y:S02]  /*5140*/  UIMAD.WIDE.U32 UR6, UR58, UR52, URZ ;  /* 0x000000343a0672a5 */ /* 0x000fe4000f8e00ff */
[----:B------:R-:W-:Y:S02]  /*5150*/  UISETP.NE.AND UP0, UPT, UR54, 0x1, UPT ;  /* 0x000000013600788c */ /* 0x000fe4000bf05270 */
[----:B------:R-:W-:Y:S02]  /*5160*/  UIMAD.WIDE.U32 UR8, UR37, UR55, URZ ;  /* 0x00000037250872a5 */ /* 0x000fe4000f8e00ff */
[----:B------:R-:W-:Y:S02]  /*5170*/  UIMAD.WIDE.U32 UR10, UR38, UR52, URZ ;  /* 0x00000034260a72a5 */ /* 0x000fe4000f8e00ff */
[----:B------:R-:W-:Y:S02]  /*5180*/  UISETP.NE.AND UP1, UPT, UR43, 0x1, UPT ;  /* 0x000000012b00788c */ /* 0x000fe4000bf25270 */
[----:B------:R-:W-:Y:S01]  /*5190*/  UISETP.NE.AND UP2, UPT, UR42, 0x1, UPT ;  /* 0x000000012a00788c */ /* 0x000fe2000bf45270 */
[----:B------:R-:W-:Y:S02]  /*51a0*/  UMOV UR4, UR5 ;  /* 0x0000000500047c82 */ /* 0x000fe40008000000 */
[----:B--2---:R-:W-:Y:S03]  /*51b0*/  USHF.R.U32.HI UR5, URZ, UR12, UR4 ;  /* 0x0000000cff057299 */ /* 0x004fe60008011604 */
[----:B------:R-:W-:Y:S02]  /*51c0*/  UMOV UR4, UR7 ;  /* 0x0000000700047c82 */ /* 0x000fe40008000000 */
[----:B------:R-:W-:Y:S02]  /*51d0*/  USHF.R.U32.HI UR7, URZ, UR53, UR4 ;  /* 0x00000035ff077299 */ /* 0x000fe40008011604 */
[----:B------:R-:W-:Y:S02]  /*51e0*/  USEL UR4, UR47, UR5, !UP0 ;  /* 0x000000052f047287 */ /* 0x000fe4000c000000 */
[----:B------:R-:W-:Y:S01]  /*51f0*/  USEL UR7, UR58, UR7, !UP1 ;  /* 0x000000073a077287 */ /* 0x000fe2000c800000 */
[----:B------:R-:W-:Y:S01]  /*5200*/  UMOV UR5, UR9 ;  /* 0x0000000900057c82 */ /* 0x000fe20008000000 */
[----:B------:R-:W-:Y:S02]  /*5210*/  UIMAD.WIDE.U32 UR8, UR4, UR40, URZ ;  /* 0x00000028040872a5 */ /* 0x000fe4000f8e00ff */
[----:B------:R-:W-:Y:S03]  /*5220*/  USHF.R.U32.HI UR6, URZ, UR12, UR5 ;  /* 0x0000000cff067299 */ /* 0x000fe60008011605 */
[----:B------:R-:W-:Y:S01]  /*5230*/  UMOV UR5, UR11 ;  /* 0x0000000b00057c82 */ /* 0x000fe20008000000 */
[----:B------:R-:W-:Y:S02]  /*5240*/  UIMAD.WIDE.U32 UR10, UR7, UR40, URZ ;  /* 0x00000028070a72a5 */ /* 0x000fe4000f8e00ff */
[----:B------:R-:W-:Y:S02]  /*5250*/  USHF.R.U32.HI UR12, URZ, UR53, UR5 ;  /* 0x00000035ff0c7299 */ /* 0x000fe40008011605 */
[----:B------:R-:W-:Y:S01]  /*5260*/  USEL UR6, UR37, UR6, !UP0 ;  /* 0x0000000625067287 */ /* 0x000fe2000c000000 */
[----:B------:R-:W-:Y:S02]  /*5270*/  UMOV UR5, UR9 ;  /* 0x0000000900057c82 */ /* 0x000fe40008000000 */
[----:B------:R-:W-:Y:S01]  /*5280*/  UMOV UR10, UR11 ;  /* 0x0000000b000a7c82 */ /* 0x000fe20008000000 */
[----:B------:R-:W-:Y:S02]  /*5290*/  @UP2 USHF.R.U32.HI UR4, URZ, UR41, UR5 ;  /* 0x00000029ff042299 */ /* 0x000fe40008011605 */
[----:B------:R-:W-:Y:S02]  /*52a0*/  @UP2 USHF.R.U32.HI UR7, URZ, UR41, UR10 ;  /* 0x00000029ff072299 */ /* 0x000fe4000801160a */
[----:B------:R-:W-:Y:S02]  /*52b0*/  UIMAD UR4, UR42, UR4, URZ ;  /* 0x000000042a0472a4 */ /* 0x000fe4000f8e02ff */
[----:B------:R-:W-:Y:S02]  /*52c0*/  UIMAD.WIDE.U32 UR10, UR6, UR40, URZ ;  /* 0x00000028060a72a5 */ /* 0x000fe4000f8e00ff */
[----:B------:R-:W-:Y:S02]  /*52d0*/  USEL UR5, UR38, UR12, !UP1 ;  /* 0x0000000c26057287 */ /* 0x000fe4000c800000 */
[----:B------:R-:W-:Y:S02]  /*52e0*/  UIMAD UR8, UR42, UR7, URZ ;  /* 0x000000072a0872a4 */ /* 0x000fe4000f8e02ff */
[----:B------:R-:W-:Y:S03]  /*52f0*/  UISETP.GE.AND UP0, UPT, UR6, UR4, UPT ;  /* 0x000000040600728c */ /* 0x000fe6000bf06270 */
[----:B------:R-:W-:Y:S01]  /*5300*/  UMOV UR4, UR11 ;  /* 0x0000000b00047c82 */ /* 0x000fe20008000000 */
[----:B------:R-:W-:Y:S02]  /*5310*/  UISETP.GE.OR UP0, UPT, UR5, UR8, UP0 ;  /* 0x000000080500728c */ /* 0x000fe40008706670 */
[----:B------:R-:W-:Y:S02]  /*5320*/  USHF.R.U32.HI UR4, URZ, UR41, UR4 ;  /* 0x00000029ff047299 */ /* 0x000fe40008011604 */
[----:B------:R-:W-:Y:S02]  /*5330*/  UIMAD.WIDE.U32 UR8, UR5, UR40, URZ ;  /* 0x00000028050872a5 */ /* 0x000fe4000f8e00ff */
[----:B------:R-:W-:Y:S02]  /*5340*/  USEL UR11, UR6, UR4, !UP2 ;  /* 0x00000004060b7287 */ /* 0x000fe4000d000000 */
[----:B------:R-:W-:Y:S02]  /*5350*/  UIADD3 UR8, UPT, UPT, -UR5, URZ, URZ ;  /* 0x000000ff05087290 */ /* 0x000fe4000fffe1ff */
[----:B------:R-:W-:Y:S01]  /*5360*/  UIADD3 UR10, UPT, UPT, -UR11, URZ, URZ ;  /* 0x000000ff0b0a7290 */ /* 0x000fe2000fffe1ff */
[----:B------:R-:W-:Y:S01]  /*5370*/  @!UP0 UMOV UR4, UR9 ;  /* 0x0000000900048c82 */ /* 0x000fe20008000000 */
[----:B------:R-:W-:Y:S02]  /*5380*/  UIADD3 UR9, UPT, UPT, -UR6, URZ, URZ ;  /* 0x000000ff06097290 */ /* 0x000fe4000fffe1ff */
[----:B------:R-:W-:Y:S02]  /*5390*/  @!UP0 USHF.R.U32.HI UR4, URZ, UR41, UR4 ;  /* 0x00000029ff048299 */ /* 0x000fe40008011604 */
[----:B------:R-:W-:Y:S02]  /*53a0*/  UIMAD UR10, UR42, UR10, UR6 ;  /* 0x0000000a2a0a72a4 */ /* 0x000fe4000f8e0206 */
[----:B------:R-:W-:Y:S04]  /*53b0*/  @!UP0 USEL UR4, UR5, UR4, !UP2 ;  /* 0x0000000405048287 */ /* 0x000fe8000d000000 */
[----:B------:R-:W-:Y:S02]  /*53c0*/  @!UP0 UIMAD UR10, UR7, UR10, UR4 ;  /* 0x0000000a070a82a4 */ /* 0x000fe4000f8e0204 */
[----:B------:R-:W-:Y:S02]  /*53d0*/  @!UP0 UIADD3 UR11, UPT, UPT, UR11, -UR4, URZ ;  /* 0x800000040b0b8290 */ /* 0x000fe4000fffe0ff */
[----:B------:R-:W-:Y:S02]  /*53e0*/  UIMAD UR7, UR43, UR8, UR38 ;  /* 0x000000082b0772a4 */ /* 0x000fe4000f8e0226 */
[----:B------:R-:W-:Y:S02]  /*53f0*/  @!UP0 UIMAD UR6, UR11, UR42, UR5 ;  /* 0x0000002a0b0682a4 */ /* 0x000fe4000f8e0205 */
[----:B------:R-:W-:Y:S01]  /*5400*/  UIMAD UR4, UR54, UR9, UR37 ;  /* 0x00000009360472a4 */ /* 0x000fe2000f8e0225 */
[----:B------:R-:W-:Y:S02]  /*5410*/  @!UP0 UMOV UR5, UR10 ;  /* 0x0000000a00058c82 */ /* 0x000fe40008000000 */
[----:B------:R-:W-:Y:S02]  /*5420*/  UIMAD UR38, UR5, UR43, UR7 ;  /* 0x0000002b052672a4 */ /* 0x000fe4000f8e0207 */
[----:B------:R-:W-:Y:S11]  /*5430*/  UIMAD UR37, UR6, UR54, UR4 ;  /* 0x00000036062572a4 */ /* 0x000ff6000f8e0204 */
[----:B------:R-:W-:Y:S01]  /*5440*/  @!UPT UIADD3 URZ, UPT, UPT, URZ, URZ, URZ ;  /* 0x000000fffffff290 */ /* 0x000fe2000fffe0ff */
.L_x_88:
[----:B------:R-:W-:Y:S01]  /*5450*/  UISETP.NE.AND UP0, UPT, UR39, 0x1, UPT ;  /* 0x000000012700788c */ /* 0x000fe2000bf05270 */
[----:B------:R-:W-:Y:S01]  /*5460*/  IADD3 R78, PT, PT, R78, 0x1, RZ ;  /* 0x000000014e4e7810 */ /* 0x000fe20007ffe0ff */
[----:B------:R-:W-:Y:S02]  /*5470*/  USHF.L.U32 UR50, UR16, 0x6, URZ ;  /* 0x0000000610327899 */ /* 0x000fe400080006ff */
[----:B------:R-:W-:Y:S07]  /*5480*/  USHF.L.U32 UR49, UR20, 0x7, URZ ;  /* 0x0000000714317899 */ /* 0x000fee00080006ff */
[----:B------:R-:W2:Y:S01]  /*5490*/  @!UP0 LDCU.128 UR12, c[0x0][0xb10] ;  /* 0x00016200ff0c87ac */ /* 0x000ea20008000c00 */
[----:B------:R-:W3:Y:S01]  /*54a0*/  @!UP0 LDCU UR5, c[0x0][0xb0c] ;  /* 0x00016180ff0587ac */ /* 0x000ee20008000800 */
[----:B------:R-:W4:Y:S01]  /*54b0*/  @!UP0 LDCU UR10, c[0x0][0xb20] ;  /* 0x00016400ff0a87ac */ /* 0x000f220008000800 */
[----:B--2---:R-:W-:Y:S02]  /*54c0*/  UIMAD.WIDE.U32 UR8, UR38, UR12, URZ ;  /* 0x0000000c260872a5 */ /* 0x004fe4000f8e00ff */
[----:B------:R-:W-:Y:S02]  /*54d0*/  UIMAD.WIDE.U32 UR6, UR37, UR15, URZ ;  /* 0x0000000f250672a5 */ /* 0x000fe4000f8e00ff */
[----:B------:R-:W-:Y:S03]  /*54e0*/  @!UP0 UISETP.NE.AND UP1, UPT, UR14, 0x1, UPT ;  /* 0x000000010e00888c */ /* 0x000fe6000bf25270 */
[----:B------:R-:W-:Y:S01]  /*54f0*/  @!UP0 UMOV UR4, UR9 ;  /* 0x0000000900048c82 */ /* 0x000fe20008000000 */
[----:B---3--:R-:W-:Y:S02]  /*5500*/  @!UP0 UISETP.NE.AND UP2, UPT, UR5, 0x1, UPT ;  /* 0x000000010500888c */ /* 0x008fe4000bf45270 */
[----:B------:R-:W-:Y:S01]  /*5510*/  @!UP0 USHF.R.U32.HI UR4, URZ, UR13, UR4 ;  /* 0x0000000dff048299 */ /* 0x000fe20008011604 */
[----:B------:R-:W-:Y:S02]  /*5520*/  @!UP0 UMOV UR6, UR7 ;  /* 0x0000000700068c82 */ /* 0x000fe40008000000 */
[----:B----4-:R-:W-:Y:S02]  /*5530*/  @!UP0 USHF.R.U32.HI UR6, URZ, UR10, UR6 ;  /* 0x0000000aff068299 */ /* 0x010fe40008011606 */
[----:B------:R-:W-:Y:S02]  /*5540*/  @!UP0 USEL UR7, UR38, UR4, !UP2 ;  /* 0x0000000426078287 */ /* 0x000fe4000d000000 */
[----:B------:R-:W-:Y:S04]  /*5550*/  @!UP0 USEL UR6, UR37, UR6, !UP1 ;  /* 0x0000000625068287 */ /* 0x000fe8000c800000 */
[----:B------:R-:W-:Y:S02]  /*5560*/  @!UP0 UIADD3 UR4, UPT, UPT, -UR7, UR6, URZ ;  /* 0x0000000607048290 */ /* 0x000fe4000fffe1ff */
[----:B------:R-:W-:Y:S02]  /*5570*/  @!UP0 UIADD3 UR6, UPT, UPT, UR7, -UR6, URZ ;  /* 0x8000000607068290 */ /* 0x000fe4000fffe0ff */
[----:B------:R-:W-:Y:S02]  /*5580*/  @!UP0 UIMAD UR38, UR4, UR5, UR38 ;  /* 0x00000005042682a4 */ /* 0x000fe4000f8e0226 */
[----:B------:R-:W-:Y:S02]  /*5590*/  @!UP0 UIMAD UR37, UR6, UR14, UR37 ;  /* 0x0000000e062582a4 */ /* 0x000fe4000f8e0225 */
[----:B------:R-:W-:Y:S09]  /*55a0*/  ULOP3.LUT UP0, URZ, UR62, 0x1b0, URZ, 0xc0, !UPT ;  /* 0x000001b03eff7892 */ /* 0x000ff2000f80c0ff */
[----:B------:R-:W-:Y:S05]  /*55b0*/  BRA.U !UP0, `(.L_x_89) ;  /* 0x0000000108407547 */ /* 0x000fea000b800000 */
[----:B------:R-:W2:Y:S01]  /*55c0*/  LDCU.64 UR8, c[0x4][0x80] ;  /* 0x01001000ff0877ac */ /* 0x000ea20008000a00 */
[----:B------:R-:W-:Y:S01]  /*55d0*/  MOV R3, 0x0 ;  /* 0x0000000000037802 */ /* 0x000fe20000000f00 */
[----:B------:R-:W-:Y:S02]  /*55e0*/  HFMA2 R12, -RZ, RZ, 0, 5.9604644775390625e-08 ;  /* 0x00000001ff0c7431 */ /* 0x000fe400000001ff */
[----:B------:R-:W-:Y:S02]  /*55f0*/  IMAD.MOV.U32 R8, RZ, RZ, 0x70 ;  /* 0x00000070ff087424 */ /* 0x000fe400078e00ff */
[----:B------:R-:W-:Y:S01]  /*5600*/  IMAD.MOV.U32 R13, RZ, RZ, RZ ;  /* 0x000000ffff0d7224 */ /* 0x000fe200078e00ff */
[----:B------:R-:W3:Y:S01]  /*5610*/  LDCU.64 UR6, c[0x4][0x88] ;  /* 0x01001100ff0677ac */ /* 0x000ee20008000a00 */
[----:B------:R-:W4:Y:S01]  /*5620*/  LDC.64 R2, c[0x4][R3] ;  /* 0x0100000003027b82 */ /* 0x000f220000000a00 */
[----:B------:R-:W1:Y:S01]  /*5630*/  LDCU.64 UR4, c[0x4][0x8] ;  /* 0x01000100ff0477ac */ /* 0x000e620008000a00 */
[----:B--2---:R-:W-:Y:S01]  /*5640*/  MOV R5, UR9 ;  /* 0x0000000900057c02 */ /* 0x004fe20008000f00 */
[----:B------:R-:W-:Y:S01]  /*5650*/  IMAD.U32 R4, RZ, RZ, UR8 ;  /* 0x00000008ff047e24 */ /* 0x000fe2000f8e00ff */
[----:B---3--:R-:W-:Y:S01]  /*5660*/  MOV R7, UR7 ;  /* 0x0000000700077c02 */ /* 0x008fe20008000f00 */
[----:B------:R-:W-:Y:S01]  /*5670*/  IMAD.U32 R6, RZ, RZ, UR6 ;  /* 0x00000006ff067e24 */ /* 0x000fe2000f8e00ff */
[----:B-1----:R-:W-:Y:S01]  /*5680*/  MOV R11, UR5 ;  /* 0x00000005000b7c02 */ /* 0x002fe20008000f00 */
[----:B------:R-:W-:Y:S02]  /*5690*/  IMAD.U32 R10, RZ, RZ, UR4 ;  /* 0x00000004ff0a7e24 */ /* 0x000fe4000f8e00ff */
[----:B------:R-:W-:Y:S07]  /*56a0*/  LEPC R20, `(.L_x_89) ;  /* 0x000000001014794e */ /* 0x000fee0000000000 */
[----:B----45:R-:W-:Y:S05]  /*56b0*/  CALL.ABS.NOINC R2 ;  /* 0x0000000002007343 */ /* 0x030fea0003c00000 */
.L_x_89:
[----:B------:R-:W-:Y:S01]  /*56c0*/  LOP3.LUT P0, RZ, R85, 0x1b0, RZ, 0xc0, !PT ;  /* 0x000001b055ff7812 */ /* 0x000fe2000780c0ff */
[----:B------:R-:W-:Y:S11]  /*56d0*/  BSSY.RECONVERGENT B6, `(.L_x_90) ;  /* 0x0000013000067945 */ /* 0x000ff60003800200 */
[----:B------:R-:W-:Y:S01]  /*56e0*/  @!UPT UIADD3 URZ, UPT, UPT, URZ, URZ, URZ ;  /* 0x000000fffffff290 */ /* 0x000fe2000fffe0ff */
[----:B------:R-:W-:Y:S05]  /*56f0*/  @!P0 BRA `(.L_x_91) ;  /* 0x0000000000408947 */ /* 0x000fea0003800000 */
        /* <DEDUP_REMOVED lines=16> */
.L_x_91:
[----:B------:R-:W-:Y:S05]  /*5800*/  BSYNC.RECONVERGENT B6 ;  /* 0x0000000000067941 */ /* 0x000fea0003800200 */
.L_x_90:
[----:B------:R-:W-:Y:S01]  /*5810*/  R2UR UR4, R77 ;  /* 0x000000004d0472ca */ /* 0x000fe200000e0000 */
[----:B------:R-:W-:Y:S01]  /*5820*/  UISETP.NE.U32.AND UP0, UPT, UR60, URZ, UPT ;  /* 0x000000ff3c00728c */ /* 0x000fe2000bf05070 */
[----:B------:R-:W-:Y:S02]  /*5830*/  ISETP.NE.U32.AND P4, PT, R72, RZ, PT ;  /* 0x000000ff4800720c */ /* 0x000fe40003f85070 */
[----:B------:R-:W-:Y:S01]  /*5840*/  ISETP.NE.U32.AND P2, PT, RZ, UR56, PT ;  /* 0x00000038ff007c0c */ /* 0x000fe2000bf45070 */
[----:B------:R-:W-:Y:S01]  /*5850*/  UISETP.NE.AND.EX UP1, UPT, UR61, URZ, UPT, UP0 ;  /* 0x000000ff3d00728c */ /* 0x000fe2000bf25300 */
[----:B------:R-:W-:Y:S01]  /*5860*/  ISETP.NE.AND.EX P4, PT, R73, RZ, PT, P4 ;  /* 0x000000ff4900720c */ /* 0x000fe20003f85340 */
[----:B------:R-:W-:Y:S01]  /*5870*/  UPLOP3.LUT UP0, UPT, UPT, UPT, UPT, 0x40, 0x4 ;  /* 0x000000000004789c */ /* 0x000fe20003f0e870 */
[----:B------:R-:W-:Y:S05]  /*5880*/  ISETP.NE.AND.EX P2, PT, RZ, UR57, PT, P2 ;  /* 0x00000039ff007c0c */ /* 0x000fea000bf45320 */
[----:B------:R-:W-:Y:S06]  /*5890*/  UISETP.NE.AND UP2, UPT, UR4, URZ, UPT ;  /* 0x000000ff0400728c */ /* 0x000fec000bf45270 */
[----:B------:R-:W-:Y:S05]  /*58a0*/  PLOP3.LUT P1, PT, PT, PT, UP2, 0x80, 0x8 ;  /* 0x000000000008781c */ /* 0x000fea0003f2f028 */
[----:B------:R-:W-:Y:S06]  /*58b0*/  @UP2 UPLOP3.LUT UP0, UPT, UPT, UPT, UP1, 0x80, 0x8 ;  /* 0x000000000008289c */ /* 0x000fec0003f0f010 */
[----:B------:R-:W-:Y:S01]  /*58c0*/  PLOP3.LUT P0, PT, PT, PT, UP0, 0x80, 0x8 ;  /* 0x000000000008781c */ /* 0x000fe20003f0f008 */
[----:B------:R-:W-:Y:S01]  /*58d0*/  @!UPT UIADD3 URZ, UPT, UPT, URZ, URZ, URZ ;  /* 0x000000fffffff290 */ /* 0x000fe2000fffe0ff */
[----:B------:R-:W-:Y:S11]  /*58e0*/  BRA.U !UP1, `(.L_x_92) ;  /* 0x00000001093c7547 */ /* 0x000ff6000b800000 */
[----:B------:R-:W-:Y:S01]  /*58f0*/  UISETP.NE.U32.AND UP0, UPT, UR56, URZ, UPT ;  /* 0x000000ff3800728c */ /* 0x000fe2000bf05070 */
[----:B-1----:R-:W-:Y:S01]  /*5900*/  HFMA2 R0, -RZ, RZ, 0, 5.9604644775390625e-08 ;  /* 0x00000001ff007431 */ /* 0x002fe200000001ff */
[----:B------:R-:W1:Y:S01]  /*5910*/  LDCU.64 UR8, c[0x0][0x358] ;  /* 0x00006b00ff0877ac */ /* 0x000e620008000a00 */
[----:B------:R-:W-:Y:S01]  /*5920*/  IMAD.MOV.U32 R74, RZ, RZ, 0x1 ;  /* 0x00000001ff4a7424 */ /* 0x000fe200078e00ff */
[----:B------:R-:W-:Y:S06]  /*5930*/  UISETP.NE.AND.EX UP0, UPT, UR57, URZ, UPT, UP0 ;  /* 0x000000ff3900728c */ /* 0x000fec000bf05300 */
[----:B------:R-:W-:Y:S05]  /*5940*/  PLOP3.LUT P3, PT, PT, PT, UP0, 0x80, 0x8 ;  /* 0x000000000008781c */ /* 0x000fea0003f6f008 */
[----:B------:R-:W2:Y:S01]  /*5950*/  @UP0 LDCU.64 UR4, c[0x0][0x888] ;  /* 0x00011100ff0407ac */ /* 0x000ea20008000a00 */
[----:B------:R-:W-:Y:S07]  /*5960*/  @UP0 UIMAD UR6, UR36, UR60, URZ ;  /* 0x0000003c240602a4 */ /* 0x000fee000f8e02ff */
[----:B------:R-:W-:Y:S01]  /*5970*/  @!P3 PRMT R74, R0, 0x7610, R74 ;  /* 0x00007610004ab816 */ /* 0x000fe2000000004a */
[----:B--2---:R-:W-:Y:S06]  /*5980*/  @UP0 UIMAD.WIDE UR4, UR6, 0x4, UR4 ;  /* 0x00000004060408a5 */ /* 0x004fec000f8e0204 */
[----:B-----5:R-:W-:Y:S01]  /*5990*/  IMAD.U32 R40, RZ, RZ, UR4 ;  /* 0x00000004ff287e24 */ /* 0x020fe2000f8e00ff */
[----:B------:R-:W-:Y:S04]  /*59a0*/  MOV R41, UR5 ;  /* 0x0000000500297c02 */ /* 0x000fe80008000f00 */
[----:B------:R-:W2:Y:S01]  /*59b0*/  @!UP0 LDCU UR4, c[0x0][0x880] ;  /* 0x00011000ff0487ac */ /* 0x000ea20008000800 */
[----:B-1----:R3:W5:Y:S02]  /*59c0*/  @P3 LDG.E R40, desc[UR8][R40.64] ;  /* 0x0000000828283981 */ /* 0x002764000c1e1900 */
[----:B--23--:R-:W-:Y:S02]  /*59d0*/  @!P3 IMAD.U32 R40, RZ, RZ, UR4 ;  /* 0x00000004ff28be24 */ /* 0x00cfe4000f8e00ff */
.L_x_92:
[----:B------:R-:W-:Y:S05]  /*59e0*/  @!P4 BRA `(.L_x_93) ;  /* 0x000000000024c947 */ /* 0x000fea0003800000 */
[----:B------:R-:W-:Y:S01]  /*59f0*/  ISETP.NE.U32.AND P3, PT, R70, RZ, PT ;  /* 0x000000ff4600720c */ /* 0x000fe20003f65070 */
[----:B------:R-:W2:Y:S03]  /*5a00*/  LDCU.64 UR4, c[0x0][0x358] ;  /* 0x00006b00ff0477ac */ /* 0x000ea60008000a00 */
[----:B------:R-:W-:Y:S11]  /*5a10*/  ISETP.NE.AND.EX P3, PT, R71, RZ, PT, P3 ;  /* 0x000000ff4700720c */ /* 0x000ff60003f65330 */
[----:B------:R-:W-:Y:S02]  /*5a20*/  @!UPT UIADD3 URZ, UPT, UPT, URZ, URZ, URZ ;  /* 0x000000fffffff290 */ /* 0x000fe4000fffe0ff */
[----:B------:R-:W3:Y:S01]  /*5a30*/  @P3 LDC.64 R2, c[0x0][0x8a8] ;  /* 0x00022a00ff023b82 */ /* 0x000ee20000000a00 */
[----:B-1----:R-:W-:Y:S04]  /*5a40*/  @P3 IMAD R0, R72, UR36, RZ ;  /* 0x0000002448003c24 */ /* 0x002fe8000f8e02ff */
[----:B---3--:R-:W-:Y:S05]  /*5a50*/  @P3 IMAD.WIDE R2, R0, 0x4, R2 ;  /* 0x0000000400023825 */ /* 0x008fea00078e0202 */
[----:B--2--5:R2:W5:Y:S02]  /*5a60*/  @P3 LDG.E R38, desc[UR4][R2.64] ;  /* 0x0000000402263981 */ /* 0x024564000c1e1900 */
[----:B--2---:R-:W3:Y:S02]  /*5a70*/  @!P3 LDC R38, c[0x0][0x8a0] ;  /* 0x00022800ff26bb82 */ /* 0x004ee40000000800 */
.L_x_93:
[----:B-----5:R-:W-:Y:S01]  /*5a80*/  ISETP.NE.AND P4, PT, R40, RZ, PT ;  /* 0x000000ff2800720c */ /* 0x020fe20003f85270 */
[----:B------:R-:W-:Y:S01]  /*5a90*/  BSSY B1, `(.L_x_94) ;  /* 0x0000042000017945 */ /* 0x000fe20003800000 */
[----:B------:R-:W-:Y:S01]  /*5aa0*/  SEL R6, RZ, 0xffffffff, P2 ;  /* 0xffffffffff067807 */ /* 0x000fe20001000000 */
[----:B------:R-:W-:Y:S01]  /*5ab0*/  IMAD.MOV.U32 R56, RZ, RZ, 0x1 ;  /* 0x00000001ff387424 */ /* 0x000fe200078e00ff */
[----:B------:R-:W-:Y:S02]  /*5ac0*/  LOP3.LUT P3, RZ, R74, 0xff, RZ, 0xc0, !PT ;  /* 0x000000ff4aff7812 */ /* 0x000fe4000786c0ff */
[----:B------:R-:W-:Y:S02]  /*5ad0*/  CS2R R46, SRZ ;  /* 0x00000000002e7805 */ /* 0x000fe4000001ff00 */
[----:B-1----:R-:W-:Y:S02]  /*5ae0*/  @P1 SEL R0, RZ, 0xffffffff, P4 ;  /* 0xffffffffff001807 */ /* 0x002fe40002000000 */
[----:B------:R-:W-:Y:S02]  /*5af0*/  CS2R R44, SRZ ;  /* 0x00000000002c7805 */ /* 0x000fe4000001ff00 */
[----:B------:R-:W-:Y:S02]  /*5b00*/  LEA R3, R81, UR44, 0x3 ;  /* 0x0000002c51037c11 */ /* 0x000fe4000f8e18ff */
[----:B------:R-:W-:Y:S02]  /*5b10*/  CS2R R50, SRZ ;  /* 0x0000000000327805 */ /* 0x000fe4000001ff00 */
[----:B------:R-:W-:Y:S02]  /*5b20*/  @P0 SEL R0, R6, R0, !P3 ;  /* 0x0000000006000207 */ /* 0x000fe40005800000 */
[----:B------:R-:W-:Y:S02]  /*5b30*/  CS2R R48, SRZ ;  /* 0x0000000000307805 */ /* 0x000fe4000001ff00 */
[----:B------:R-:W-:Y:S02]  /*5b40*/  LEA R43, R36, UR44, 0x3 ;  /* 0x0000002c242b7c11 */ /* 0x000fe4000f8e18ff */
[----:B------:R-:W-:Y:S02]  /*5b50*/  @P1 LOP3.LUT R0, R0, 0x1, RZ, 0xc0, !PT ;  /* 0x0000000100001812 */ /* 0x000fe400078ec0ff */
[----:B------:R-:W-:Y:S02]  /*5b60*/  SHF.L.U32 R4, R83, 0x1f, RZ ;  /* 0x0000001f53047819 */ /* 0x000fe400000006ff */
[----:B------:R-:W-:Y:S02]  /*5b70*/  ISETP.NE.U32.OR P6, PT, R0, 0x1, !P1 ;  /* 0x000000010000780c */ /* 0x000fe40004fc5470 */
[----:B------:R-:W-:Y:S02]  /*5b80*/  PLOP3.LUT P2, PT, PT, PT, UP1, 0x80, 0x8 ;  /* 0x000000000008781c */ /* 0x000fe40003f4f018 */
[----:B------:R-:W-:Y:S02]  /*5b90*/  LEA.HI R39, R36, R36, RZ, 0x1 ;  /* 0x0000002424277211 */ /* 0x000fe400078f08ff */
[----:B------:R-:W-:Y:S02]  /*5ba0*/  SEL R5, RZ, 0xffffffff, P4 ;  /* 0xffffffffff057807 */ /* 0x000fe40002000000 */
[----:B------:R-:W-:Y:S05]  /*5bb0*/  P2R R2, PR, RZ, 0x40 ;  /* 0x00000040ff027803 */ /* 0x000fea0000000000 */
[----:B------:R-:W-:Y:S02]  /*5bc0*/  @P6 SHF.L.U32 R0, R80, 0x1f, RZ ;  /* 0x0000001f50006819 */ /* 0x000fe400000006ff */
[----:B------:R-:W-:Y:S02]  /*5bd0*/  @P2 SEL R5, R6, R5, !P3 ;  /* 0x0000000506052207 */ /* 0x000fe40005800000 */
[----:B------:R1:W2:Y:S02]  /*5be0*/  @P6 SYNCS.PHASECHK.TRANS64.TRYWAIT P1, [R3+URZ+0x50], R0 ;  /* 0x00005000030065a7 */ /* 0x0002a400080211ff */
[----:B------:R-:W-:Y:S04]  /*5bf0*/  LOP3.LUT R5, R5, 0x1, RZ, 0xc0, !PT ;  /* 0x0000000105057812 */ /* 0x000fe800078ec0ff */
[----:B------:R-:W-:Y:S04]  /*5c00*/  ISETP.NE.U32.AND P5, PT, R5, 0x1, PT ;  /* 0x000000010500780c */ /* 0x000fe80003fa5070 */
[----:B------:R-:W-:Y:S01]  /*5c10*/  P2R R57, PR, RZ, 0x20 ;  /* 0x00000020ff397803 */ /* 0x000fe20000000000 */
[----:B------:R4:W3:Y:S01]  /*5c20*/  SYNCS.PHASECHK.TRANS64.TRYWAIT P0, [R43+URZ+0xa0], R4 ;  /* 0x0000a0042b0075a7 */ /* 0x0008e200080011ff */
[C---:B-1----:R-:W-:Y:S01]  /*5c30*/  IMAD.SHL.U32 R0, R39.reuse, 0x40, RZ ;  /* 0x0000004027007824 */ /* 0x042fe200078e00ff */
[----:B------:R-:W-:Y:S04]  /*5c40*/  LOP3.LUT R39, R39, 0xffe, RZ, 0xc0, !PT ;  /* 0x00000ffe27277812 */ /* 0x000fe800078ec0ff */
[----:B------:R-:W-:Y:S01]  /*5c50*/  LOP3.LUT R0, R0, 0xffffff80, RZ, 0xc0, !PT ;  /* 0xffffff8000007812 */ /* 0x000fe200078ec0ff */
[----:B------:R-:W-:Y:S04]  /*5c60*/  IMAD.IADD R39, R36, 0x1, -R39 ;  /* 0x0000000124277824 */ /* 0x000fe800078e0a27 */
[----:B------:R-:W-:Y:S04]  /*5c70*/  IMAD.IADD R0, R37, 0x1, R0 ;  /* 0x0000000125007824 */ /* 0x000fe800078e0200 */
[----:B------:R-:W-:Y:S01]  /*5c80*/  IMAD R39, R39, 0x100000, R0 ;  /* 0x0010000027277824 */ /* 0x000fe200078e0200 */
[----:B--2---:R-:W-:Y:S01]  /*5c90*/  @P6 SEL R56, RZ, 0x1, !P1 ;  /* 0x00000001ff386807 */ /* 0x004fe20004800000 */
[----:B----4-:R-:W-:Y:S06]  /*5ca0*/  @!P6 BRA `(.L_x_95) ;  /* 0x000000000080e947 */ /* 0x010fec0003800000 */
[----:B------:R-:W-:Y:S01]  /*5cb0*/  @P5 IMAD R6, R81, 0x1000, R69 ;  /* 0x0000100051065824 */ /* 0x000fe200078e0245 */
[----:B------:R-:W-:Y:S01]  /*5cc0*/  ISETP.NE.AND P1, PT, R56, RZ, PT ;  /* 0x000000ff3800720c */ /* 0x000fe20003f25270 */
[----:B------:R-:W-:Y:S01]  /*5cd0*/  BSSY B0, `(.L_x_96) ;  /* 0x000000b000007945 */ /* 0x000fe20003800000 */
[----:B------:R-:W-:Y:S01]  /*5ce0*/  CS2R R50, SRZ ;  /* 0x0000000000327805 */ /* 0x000fe2000001ff00 */
[----:B------:R-:W-:Y:S01]  /*5cf0*/  @P5 VIADD R5, R6, UR44 ;  /* 0x0000002c06055c36 */ /* 0x000fe20008000000 */
[----:B------:R-:W-:Y:S02]  /*5d00*/  CS2R R48, SRZ ;  /* 0x0000000000307805 */ /* 0x000fe4000001ff00 */
[----:B------:R-:W-:Y:S02]  /*5d10*/  CS2R R46, SRZ ;  /* 0x00000000002e7805 */ /* 0x000fe4000001ff00 */
[----:B------:R-:W-:Y:S01]  /*5d20*/  CS2R R44, SRZ ;  /* 0x00000000002c7805 */ /* 0x000fe2000001ff00 */
[----:B------:R-:W-:Y:S04]  /*5d30*/  @P5 IMAD R5, R84, -0x10, R5 ;  /* 0xfffffff054055824 */ /* 0x000fe800078e0205 */
[----:B------:R-:W-:Y:S05]  /*5d40*/  @P1 BRA `(.L_x_97) ;  /* 0x00000000000c1947 */ /* 0x000fea0003800000 */
[----:B------:R-:W-:Y:S04]  /*5d50*/  SHF.L.U32 R0, R80, 0x1f, RZ ;  /* 0x0000001f50007819 */ /* 0x000fe800000006ff */
[----:B------:R-:W1:Y:S02]  /*5d60*/  SYNCS.PHASECHK.TRANS64.TRYWAIT P1, [R3+URZ+0x50], R0 ;  /* 0x00005000030075a7 */ /* 0x000e6400080211ff */
[----:B-1----:R-:W-:Y:S05]  /*5d70*/  @!P1 BRA `(.L_x_98) ;  /* 0x0000002400309947 */ /* 0x002fea0003800000 */
.L_x_97:
[----:B------:R-:W-:Y:S05]  /*5d80*/  BSYNC B0 ;  /* 0x0000000000007941 */ /* 0x000fea0003800000 */
.L_x_96:
[----:B------:R-:W-:Y:S01]  /*5d90*/  ISETP.NE.AND P1, PT, R57, RZ, PT ;  /* 0x000000ff3900720c */ /* 0x000fe20003f25270 */
[----:B-1----:R-:W-:Y:S02]  /*5da0*/  VIADD R3, R3, 0x60 ;  /* 0x0000006003037836 */ /* 0x002fe40000000000 */
[----:B------:R-:W-:Y:S02]  /*5db0*/  IMAD.U32 R0, RZ, RZ, UR45 ;  /* 0x0000002dff007e24 */ /* 0x000fe4000f8e00ff */
[----:B------:R-:W-:Y:S03]  /*5dc0*/  VIADD R81, R81, 0x1 ;  /* 0x0000000151517836 */ /* 0x000fe60000000000 */
[----:B------:R-:W-:Y:S05]  /*5dd0*/  PRMT R0, R0, 0x654, R3 ;  /* 0x0000065400007816 */ /* 0x000fea0000000003 */
[----:B------:R1:W2:Y:S04]  /*5de0*/  @P1 LDS.128 R48, [R6+UR44+0x200] ;  /* 0x0002002c06301984 */ /* 0x0002a80008000c00 */
[----:B------:R1:W4:Y:S01]  /*5df0*/  @P1 LDS.128 R44, [R5+0x210] ;  /* 0x00021000052c1984 */ /* 0x0003220000000c00 */
[C---:B------:R-:W-:Y:S01]  /*5e00*/  ISETP.NE.AND P1, PT, R81.reuse, 0x2, PT ;  /* 0x000000025100780c */ /* 0x040fe20003f25270 */
[----:B------:R-:W-:Y:S01]  /*5e10*/  @!PT LDS RZ, [RZ] ;  /* 0x00000000fffff984 */ /* 0x000fe20000000800 */
[----:B------:R-:W-:Y:S01]  /*5e20*/  @!PT LDS RZ, [RZ] ;  /* 0x00000000fffff984 */ /* 0x000fe20000000800 */
[----:B------:R-:W-:Y:S01]  /*5e30*/  @!PT LDS RZ, [RZ] ;  /* 0x00000000fffff984 */ /* 0x000fe20000000800 */
[----:B------:R-:W-:Y:S01]  /*5e40*/  @!PT LDS RZ, [RZ] ;  /* 0x00000000fffff984 */ /* 0x000fe20000000800 */
[----:B------:R5:W-:Y:S06]  /*5e50*/  MEMBAR.ALL.CTA ;  /* 0x0000000000007992 */ /* 0x000bec0000008000 */
[----:B-----5:R-:W5:Y:S01]  /*5e60*/  FENCE.VIEW.ASYNC.S ;  /* 0x00000000000073c6 */ /* 0x020f620000000000 */
[----:B------:R-:W-:Y:S01]  /*5e70*/  SEL R81, R81, RZ, P1 ;  /* 0x000000ff51517207 */ /* 0x000fe20000800000 */
[----:B-----5:R5:W-:Y:S02]  /*5e80*/  SYNCS.ARRIVE.TRANS64.RED.A1T0 RZ, [R0+URZ], RZ ;  /* 0x000000ff00ff79a7 */ /* 0x020be400081004ff */
[----:B-----5:R-:W-:Y:S04]  /*5e90*/  SEL R0, RZ, 0x1, P1 ;  /* 0x00000001ff007807 */ /* 0x020fe80000800000 */
[----:B-12---:R-:W-:Y:S02]  /*5ea0*/  LOP3.LUT R80, R80, R0, RZ, 0x3c, !PT ;  /* 0x0000000050507212 */ /* 0x006fe400078e3cff */
.L_x_95:
[----:B------:R-:W-:Y:S05]  /*5eb0*/  BSYNC B1 ;  /* 0x0000000000017941 */ /* 0x000fea0003800000 */
.L_x_94:
[----:B------:R-:W-:Y:S04]  /*5ec0*/  SHF.R.U32.HI R0, RZ, 0x15, R39 ;  /* 0x00000015ff007819 */ /* 0x000fe80000011627 */
[----:B------:R-:W-:Y:S01]  /*5ed0*/  LOP3.LUT P1, RZ, R0, 0x3, R75, 0x48, !PT ;  /* 0x0000000300ff7812 */ /* 0x000fe2000782484b */
[----:B------:R-:W-:Y:S01]  /*5ee0*/  @!UPT UIADD3 URZ, UPT, UPT, URZ, URZ, URZ ;  /* 0x000000fffffff290 */ /* 0x000fe2000fffe0ff */
[----:B---3--:R-:W-:Y:S11]  /*5ef0*/  @P0 BRA `(.L_x_99) ;  /* 0x0000000000080947 */ /* 0x008ff60003800000 */
[----:B------:R-:W1:Y:S02]  /*5f00*/  SYNCS.PHASECHK.TRANS64.TRYWAIT P0, [R43+URZ+0xa0], R4 ;  /* 0x0000a0042b0075a7 */ /* 0x000e6400080011ff */
[----:B-1----:R-:W-:Y:S05]  /*5f10*/  @!P0 BRA `(.L_x_100) ;  /* 0x0000002000dc8947 */ /* 0x002fea0003800000 */
.L_x_99:
        /* <DEDUP_REMOVED lines=8> */
[----:B------:R-:W5:Y:S01]  /*5fa0*/  LDCU.64 UR4, c[0x4][0x10] ;  /* 0x01000200ff0477ac */ /* 0x000f620008000a00 */
[----:B--2---:R-:W-:Y:S01]  /*5fb0*/  MOV R5, UR9 ;  /* 0x0000000900057c02 */ /* 0x004fe20008000f00 */
[----:B-1----:R-:W-:Y:S01]  /*5fc0*/  IMAD.U32 R4, RZ, RZ, UR8 ;  /* 0x00000008ff047e24 */ /* 0x002fe2000f8e00ff */
[----:B---3--:R-:W-:Y:S01]  /*5fd0*/  MOV R7, UR7 ;  /* 0x0000000700077c02 */ /* 0x008fe20008000f00 */
[----:B------:R-:W-:Y:S01]  /*5fe0*/  IMAD.U32 R6, RZ, RZ, UR6 ;  /* 0x00000006ff067e24 */ /* 0x000fe2000f8e00ff */
[----:B-----5:R-:W-:Y:S01]  /*5ff0*/  MOV R11, UR5 ;  /* 0x00000005000b7c02 */ /* 0x020fe20008000f00 */
[----:B------:R-:W-:Y:S02]  /*6000*/  IMAD.U32 R10, RZ, RZ, UR4 ;  /* 0x00000004ff0a7e24 */ /* 0x000fe4000f8e00ff */
[----:B------:R-:W-:Y:S07]  /*6010*/  LEPC R20, `(.L_x_101) ;  /* 0x000000001014794e */ /* 0x000fee0000000000 */
[----:B----4-:R-:W-:Y:S05]  /*6020*/  CALL.ABS.NOINC R14 ;  /* 0x000000000e007343 */ /* 0x010fea0003c00000 */
.L_x_101:
[----:B------:R-:W-:Y:S05]  /*6030*/  WARPSYNC.ALL ;  /* 0x0000000000007948 */ /* 0x000fea0003800000 */
[----:B------:R-:W-:Y:S01]  /*6040*/  R2UR UR4, R39 ;  /* 0x00000000270472ca */ /* 0x000fe200000e0000 */
[----:B------:R-:W-:Y:S01]  /*6050*/  BSSY.RECONVERGENT B0, `(.L_x_102) ;  /* 0x00000a0000007945 */ /* 0x000fe20003800200 */
[----:B------:R-:W-:Y:S02]  /*6060*/  ISETP.NE.AND P6, PT, R2, RZ, PT ;  /* 0x000000ff0200720c */ /* 0x000fe40003fc5270 */
[C---:B------:R-:W-:Y:S02]  /*6070*/  SHF.L.U32 R2, R48.reuse, 0x10, RZ ;  /* 0x0000001030027819 */ /* 0x040fe400000006ff */
[C---:B------:R-:W-:Y:S02]  /*6080*/  PRMT R3, R48.reuse, 0x8880, RZ ;  /* 0x0000888030037816 */ /* 0x040fe400000000ff */
[----:B------:R-:W-:Y:S02]  /*6090*/  SHF.L.U32 R41, R48, 0x8, RZ ;  /* 0x0000000830297819 */ /* 0x000fe400000006ff */
[----:B------:R-:W-:Y:S02]  /*60a0*/  SHF.L.U32 R42, R49, 0x10, RZ ;  /* 0x00000010312a7819 */ /* 0x000fe400000006ff */
[----:B------:R-:W-:Y:S01]  /*60b0*/  ISETP.NE.AND P0, PT, R86, RZ, PT ;  /* 0x000000ff5600720c */ /* 0x000fe20003f05270 */
[----:B-1----:R-:W-:Y:S01]  /*60c0*/  LDTM.16dp32bit_t0_t15.x32 R4, tmem[UR4] ;  /* 0x00000004000479ee */ /* 0x002fe20008a80000 */
[----:B------:R-:W1:Y:S01]  /*60d0*/  LDTM.16dp32bit_t16_t31.x32 R4, tmem[UR4+0x20] ;  /* 0x00002004000479ee */ /* 0x000e620008aa0000 */
[----:B------:R-:W-:Y:S01]  /*60e0*/  SHF.R.S32.HI R42, RZ, 0x18, R42 ;  /* 0x00000018ff2a7819 */ /* 0x000fe2000001142a */
[C---:B-1----:R-:W-:Y:S01]  /*60f0*/  IMAD R0, R38.reuse, R4, RZ ;  /* 0x0000000426007224 */ /* 0x042fe200078e02ff */
[----:B------:R-:W-:Y:S01]  /*6100*/  SHF.R.S32.HI R4, RZ, 0x18, R2 ;  /* 0x00000018ff047819 */ /* 0x000fe20000011402 */
[C---:B------:R-:W-:Y:S01]  /*6110*/  IMAD R2, R38.reuse, R5, RZ ;  /* 0x0000000526027224 */ /* 0x040fe200078e02ff */
[----:B------:R-:W-:Y:S01]  /*6120*/  SHF.R.S32.HI R5, RZ, 0x18, R41 ;  /* 0x00000018ff057819 */ /* 0x000fe20000011429 */
[----:B------:R-:W-:Y:S01]  /*6130*/  IMAD R0, R3, R40, R0 ;  /* 0x0000002803007224 */ /* 0x000fe200078e0200 */
[----:B------:R-:W-:Y:S01]  /*6140*/  PRMT R41, R49, 0x8880, RZ ;  /* 0x0000888031297816 */ /* 0x000fe200000000ff */
[----:B------:R-:W-:Y:S02]  /*6150*/  IMAD R3, R38, R6, RZ ;  /* 0x0000000626037224 */ /* 0x000fe400078e02ff */
[-C--:B------:R-:W-:Y:S01]  /*6160*/  IMAD R2, R4, R40.reuse, R2 ;  /* 0x0000002804027224 */ /* 0x080fe200078e0202 */
[----:B------:R-:W-:Y:S01]  /*6170*/  SHF.R.S32.HI R4, RZ, 0x18, R48 ;  /* 0x00000018ff047819 */ /* 0x000fe20000011430 */
[----:B------:R-:W-:Y:S02]  /*6180*/  IMAD R7, R38, R7, RZ ;  /* 0x0000000726077224 */ /* 0x000fe400078e02ff */
[-C--:B------:R-:W-:Y:S02]  /*6190*/  IMAD R3, R5, R40.reuse, R3 ;  /* 0x0000002805037224 */ /* 0x080fe400078e0203 */
[----:B------:R-:W-:Y:S02]  /*61a0*/  IMAD R7, R4, R40, R7 ;  /* 0x0000002804077224 */ /* 0x000fe400078e0207 */
[C---:B------:R-:W-:Y:S02]  /*61b0*/  IMAD R6, R38.reuse, R11, RZ ;  /* 0x0000000b26067224 */ /* 0x040fe400078e02ff */
[C---:B------:R-:W-:Y:S01]  /*61c0*/  IMAD R11, R38.reuse, R16, RZ ;  /* 0x00000010260b7224 */ /* 0x040fe200078e02ff */
[----:B------:R-:W-:Y:S01]  /*61d0*/  I2IP.S8.S32.SAT R52, R7, R3, RZ ;  /* 0x0000000307347239 */ /* 0x000fe200000014ff */
[C---:B------:R-:W-:Y:S02]  /*61e0*/  IMAD R16, R38.reuse, R21, RZ ;  /* 0x0000001526107224 */ /* 0x040fe400078e02ff */
[----:B------:R-:W-:Y:S01]  /*61f0*/  IMAD R21, R38, R26, RZ ;  /* 0x0000001a26157224 */ /* 0x000fe200078e02ff */
[----:B------:R-:W-:Y:S01]  /*6200*/  I2IP.S8.S32.SAT R52, R2, R0, R52 ;  /* 0x0000000002347239 */ /* 0x000fe20000001434 */
[C---:B------:R-:W-:Y:S01]  /*6210*/  IMAD R26, R38.reuse, R31, RZ ;  /* 0x0000001f261a7224 */ /* 0x040fe200078e02ff */
[----:B------:R-:W-:Y:S01]  /*6220*/  SHF.R.S32.HI R2, RZ, 0x18, R49 ;  /* 0x00000018ff027819 */ /* 0x000fe20000011431 */
[C---:B------:R-:W-:Y:S02]  /*6230*/  IMAD R3, R38.reuse, R8, RZ ;  /* 0x0000000826037224 */ /* 0x040fe400078e02ff */
[----:B------:R-:W-:Y:S02]  /*6240*/  IMAD.SHL.U32 R31, R49, 0x100, RZ ;  /* 0x00000100311f7824 */ /* 0x000fe400078e00ff */
[C---:B------:R-:W-:Y:S02]  /*6250*/  IMAD R8, R38.reuse, R13, RZ ;  /* 0x0000000d26087224 */ /* 0x040fe400078e02ff */
[C---:B------:R-:W-:Y:S01]  /*6260*/  IMAD R13, R38.reuse, R18, RZ ;  /* 0x00000012260d7224 */ /* 0x040fe200078e02ff */
[----:B------:R-:W-:Y:S01]  /*6270*/  SHF.R.S32.HI R0, RZ, 0x18, R31 ;  /* 0x00000018ff007819 */ /* 0x000fe2000001141f */
[----:B------:R-:W-:Y:S01]  /*6280*/  IMAD R18, R38, R23, RZ ;  /* 0x0000001726127224 */ /* 0x000fe200078e02ff */
[----:B------:R-:W-:Y:S01]  /*6290*/  SHF.L.U32 R31, R50, 0x10, RZ ;  /* 0x00000010321f7819 */ /* 0x000fe200000006ff */
[C---:B------:R-:W-:Y:S02]  /*62a0*/  IMAD R4, R38.reuse, R9, RZ ;  /* 0x0000000926047224 */ /* 0x040fe400078e02ff */
[C---:B------:R-:W-:Y:S01]  /*62b0*/  IMAD R23, R38.reuse, R28, RZ ;  /* 0x0000001c26177224 */ /* 0x040fe200078e02ff */
[----:B------:R-:W-:Y:S01]  /*62c0*/  SHF.R.S32.HI R31, RZ, 0x18, R31 ;  /* 0x00000018ff1f7819 */ /* 0x000fe2000001141f */
[C---:B------:R-:W-:Y:S02]  /*62d0*/  IMAD R7, R38.reuse, R12, RZ ;  /* 0x0000000c26077224 */ /* 0x040fe400078e02ff */
[----:B------:R-:W-:Y:S01]  /*62e0*/  IMAD R28, R38, R33, RZ ;  /* 0x00000021261c7224 */ /* 0x000fe200078e02ff */
[----:B------:R-:W-:Y:S01]  /*62f0*/  PRMT R33, R50, 0x8880, RZ ;  /* 0x0000888032217816 */ /* 0x000fe200000000ff */
[----:B------:R-:W-:Y:S02]  /*6300*/  IMAD R3, R41, R40, R3 ;  /* 0x0000002829037224 */ /* 0x000fe400078e0203 */
[C---:B------:R-:W-:Y:S02]  /*6310*/  IMAD R12, R38.reuse, R17, RZ ;  /* 0x00000011260c7224 */ /* 0x040fe400078e02ff */
[C---:B------:R-:W-:Y:S02]  /*6320*/  IMAD R5, R38.reuse, R10, RZ ;  /* 0x0000000a26057224 */ /* 0x040fe400078e02ff */
[----:B------:R-:W-:Y:S02]  /*6330*/  IMAD R17, R38, R22, RZ ;  /* 0x0000001626117224 */ /* 0x000fe400078e02ff */
[----:B------:R-:W-:Y:S02]  /*6340*/  IMAD R4, R42, R40, R4 ;  /* 0x000000282a047224 */ /* 0x000fe400078e0204 */
[C---:B------:R-:W-:Y:S02]  /*6350*/  IMAD R22, R38.reuse, R27, RZ ;  /* 0x0000001b26167224 */ /* 0x040fe400078e02ff */
[----:B------:R-:W-:Y:S01]  /*6360*/  IMAD R27, R38, R32, RZ ;  /* 0x00000020261b7224 */ /* 0x000fe200078e02ff */
[----:B------:R-:W-:Y:S01]  /*6370*/  SHF.L.U32 R32, R50, 0x8, RZ ;  /* 0x0000000832207819 */ /* 0x000fe200000006ff */
[-C--:B------:R-:W-:Y:S02]  /*6380*/  IMAD R5, R0, R40.reuse, R5 ;  /* 0x0000002800057224 */ /* 0x080fe400078e0205 */
[----:B------:R-:W-:Y:S01]  /*6390*/  IMAD.MOV.U32 R0, RZ, RZ, R33 ;  /* 0x000000ffff007224 */ /* 0x000fe200078e0021 */
[----:B------:R-:W-:Y:S01]  /*63a0*/  SHF.R.S32.HI R32, RZ, 0x18, R32 ;  /* 0x00000018ff207819 */ /* 0x000fe20000011420 */
[-C--:B------:R-:W-:Y:S01]  /*63b0*/  IMAD R6, R2, R40.reuse, R6 ;  /* 0x0000002802067224 */ /* 0x080fe200078e0206 */
[----:B------:R-:W-:Y:S01]  /*63c0*/  SHF.R.S32.HI R2, RZ, 0x18, R50 ;  /* 0x00000018ff027819 */ /* 0x000fe20000011432 */
[----:B------:R-:W-:Y:S01]  /*63d0*/  IMAD R7, R0, R40, R7 ;  /* 0x0000002800077224 */ /* 0x000fe200078e0207 */
[----:B------:R-:W-:Y:S01]  /*63e0*/  PRMT R0, R51, 0x8880, RZ ;  /* 0x0000888033007816 */ /* 0x000fe200000000ff */
[----:B------:R-:W-:Y:S01]  /*63f0*/  IMAD R9, R38, R14, RZ ;  /* 0x0000000e26097224 */ /* 0x000fe200078e02ff */
[----:B------:R-:W-:Y:S01]  /*6400*/  I2IP.S8.S32.SAT R6, R6, R5, RZ ;  /* 0x0000000506067239 */ /* 0x000fe200000014ff */
[-C--:B------:R-:W-:Y:S01]  /*6410*/  IMAD R8, R31, R40.reuse, R8 ;  /* 0x000000281f087224 */ /* 0x080fe200078e0208 */
[C---:B------:R-:W-:Y:S01]  /*6420*/  SHF.L.U32 R31, R51.reuse, 0x8, RZ ;  /* 0x00000008331f7819 */ /* 0x040fe200000006ff */
[----:B------:R-:W-:Y:S01]  /*6430*/  IMAD R10, R38, R15, RZ ;  /* 0x0000000f260a7224 */ /* 0x000fe200078e02ff */
[----:B------:R-:W-:Y:S01]  /*6440*/  I2IP.S8.S32.SAT R53, R4, R3, R6 ;  /* 0x0000000304357239 */ /* 0x000fe20000001406 */
[-C--:B------:R-:W-:Y:S01]  /*6450*/  IMAD R9, R32, R40.reuse, R9 ;  /* 0x0000002820097224 */ /* 0x080fe200078e0209 */
[----:B------:R-:W-:Y:S01]  /*6460*/  SHF.R.S32.HI R5, RZ, 0x18, R31 ;  /* 0x00000018ff057819 */ /* 0x000fe2000001141f */
[-C--:B------:R-:W-:Y:S01]  /*6470*/  IMAD R10, R2, R40.reuse, R10 ;  /* 0x00000028020a7224 */ /* 0x080fe200078e020a */
[----:B------:R-:W-:Y:S01]  /*6480*/  SHF.L.U32 R2, R51, 0x10, RZ ;  /* 0x0000001033027819 */ /* 0x000fe200000006ff */
[----:B------:R-:W-:Y:S01]  /*6490*/  IMAD R11, R0, R40, R11 ;  /* 0x00000028000b7224 */ /* 0x000fe200078e020b */
[----:B------:R-:W-:Y:S01]  /*64a0*/  SHF.R.S32.HI R0, RZ, 0x18, R51 ;  /* 0x00000018ff007819 */ /* 0x000fe20000011433 */
[C---:B------:R-:W-:Y:S01]  /*64b0*/  IMAD R15, R38.reuse, R20, RZ ;  /* 0x00000014260f7224 */ /* 0x040fe200078e02ff */
[----:B------:R-:W-:Y:S01]  /*64c0*/  SHF.R.S32.HI R2, RZ, 0x18, R2 ;  /* 0x00000018ff027819 */ /* 0x000fe20000011402 */
[C---:B------:R-:W-:Y:S01]  /*64d0*/  IMAD R14, R38.reuse, R19, RZ ;  /* 0x00000013260e7224 */ /* 0x040fe200078e02ff */
[C---:B----4-:R-:W-:Y:S01]  /*64e0*/  SHF.L.U32 R4, R45.reuse, 0x10, RZ ;  /* 0x000000102d047819 */ /* 0x050fe200000006ff */
[----:B------:R-:W-:Y:S01]  /*64f0*/  IMAD R19, R38, R24, RZ ;  /* 0x0000001826137224 */ /* 0x000fe200078e02ff */
[----:B------:R-:W-:Y:S01]  /*6500*/  PRMT R3, R45, 0x8880, RZ ;  /* 0x000088802d037816 */ /* 0x000fe200000000ff */
[-C--:B------:R-:W-:Y:S01]  /*6510*/  IMAD R12, R2, R40.reuse, R12 ;  /* 0x00000028020c7224 */ /* 0x080fe200078e020c */
[----:B------:R-:W-:Y:S01]  /*6520*/  PRMT R2, R44, 0x8880, RZ ;  /* 0x000088802c027816 */ /* 0x000fe200000000ff */
[-C--:B------:R-:W-:Y:S01]  /*6530*/  IMAD R13, R5, R40.reuse, R13 ;  /* 0x00000028050d7224 */ /* 0x080fe200078e020d */
[----:B------:R-:W-:Y:S01]  /*6540*/  SHF.R.S32.HI R4, RZ, 0x18, R4 ;  /* 0x00000018ff047819 */ /* 0x000fe20000011404 */
[----:B------:R-:W-:Y:S01]  /*6550*/  IMAD R14, R0, R40, R14 ;  /* 0x00000028000e7224 */ /* 0x000fe200078e020e */
[----:B------:R-:W-:Y:S01]  /*6560*/  MOV R0, R2 ;  /* 0x0000000200007202 */ /* 0x000fe20000000f00 */
[----:B------:R-:W-:Y:S01]  /*6570*/  IMAD.U32 R5, R44, 0x10000, RZ ;  /* 0x000100002c057824 */ /* 0x000fe200078e00ff */
[----:B------:R-:W-:Y:S01]  /*6580*/  I2IP.S8.S32.SAT R9, R10, R9, RZ ;  /* 0x000000090a097239 */ /* 0x000fe200000014ff */
[----:B------:R-:W-:Y:S01]  /*6590*/  IMAD R20, R38, R25, RZ ;  /* 0x0000001926147224 */ /* 0x000fe200078e02ff */
[----:B------:R-:W-:Y:S01]  /*65a0*/  I2IP.S8.S32.SAT R13, R14, R13, RZ ;  /* 0x0000000d0e0d7239 */ /* 0x000fe200000014ff */
[----:B------:R-:W-:Y:S01]  /*65b0*/  IMAD R15, R0, R40, R15 ;  /* 0x00000028000f7224 */ /* 0x000fe200078e020f */
[----:B------:R-:W-:Y:S01]  /*65c0*/  SHF.R.S32.HI R2, RZ, 0x18, R5 ;  /* 0x00000018ff027819 */ /* 0x000fe20000011405 */
[----:B------:R-:W-:Y:S01]  /*65d0*/  IMAD R24, R38, R29, RZ ;  /* 0x0000001d26187224 */ /* 0x000fe200078e02ff */
[----:B------:R-:W-:Y:S01]  /*65e0*/  SHF.L.U32 R0, R44, 0x8, RZ ;  /* 0x000000082c007819 */ /* 0x000fe200000006ff */
[----:B------:R-:W-:Y:S01]  /*65f0*/  IMAD R25, R38, R30, RZ ;  /* 0x0000001e26197224 */ /* 0x000fe200078e02ff */
[----:B------:R-:W-:Y:S01]  /*6600*/  I2IP.S8.S32.SAT R54, R8, R7, R9 ;  /* 0x0000000708367239 */ /* 0x000fe20000001409 */
[----:B------:R-:W-:Y:S01]  /*6610*/  IMAD R16, R2, R40, R16 ;  /* 0x0000002802107224 */ /* 0x000fe200078e0210 */
[----:B------:R-:W-:Y:S01]  /*6620*/  SHF.R.S32.HI R0, RZ, 0x18, R0 ;  /* 0x00000018ff007819 */ /* 0x000fe20000011400 */
[----:B------:R-:W-:Y:S01]  /*6630*/  IMAD R29, R38, R34, RZ ;  /* 0x00000022261d7224 */ /* 0x000fe200078e02ff */
[----:B------:R-:W-:Y:S01]  /*6640*/  SHF.R.S32.HI R2, RZ, 0x18, R44 ;  /* 0x00000018ff027819 */ /* 0x000fe2000001142c */
[----:B------:R-:W-:Y:S01]  /*6650*/  IMAD.SHL.U32 R5, R45, 0x100, RZ ;  /* 0x000001002d057824 */ /* 0x000fe200078e00ff */
[----:B------:R-:W-:Y:S01]  /*6660*/  I2IP.S8.S32.SAT R55, R12, R11, R13 ;  /* 0x0000000b0c377239 */ /* 0x000fe2000000140d */
[-C--:B------:R-:W-:Y:S02]  /*6670*/  IMAD R17, R0, R40.reuse, R17 ;  /* 0x0000002800117224 */ /* 0x080fe400078e0211 */
[-C--:B------:R-:W-:Y:S01]  /*6680*/  IMAD R18, R2, R40.reuse, R18 ;  /* 0x0000002802127224 */ /* 0x080fe200078e0212 */
[----:B------:R-:W-:Y:S01]  /*6690*/  SHF.R.S32.HI R0, RZ, 0x18, R5 ;  /* 0x00000018ff007819 */ /* 0x000fe20000011405 */
[-C--:B------:R-:W-:Y:S01]  /*66a0*/  IMAD R19, R3, R40.reuse, R19 ;  /* 0x0000002803137224 */ /* 0x080fe200078e0213 */
[----:B------:R-:W-:Y:S01]  /*66b0*/  SHF.R.S32.HI R2, RZ, 0x18, R45 ;  /* 0x00000018ff027819 */ /* 0x000fe2000001142d */
[-C--:B------:R-:W-:Y:S01]  /*66c0*/  IMAD R20, R4, R40.reuse, R20 ;  /* 0x0000002804147224 */ /* 0x080fe200078e0214 */
[----:B------:R-:W-:Y:S01]  /*66d0*/  SHF.L.U32 R4, R46, 0x10, RZ ;  /* 0x000000102e047819 */ /* 0x000fe200000006ff */
[-C--:B------:R-:W-:Y:S01]  /*66e0*/  IMAD R21, R0, R40.reuse, R21 ;  /* 0x0000002800157224 */ /* 0x080fe200078e0215 */
[C---:B------:R-:W-:Y:S01]  /*66f0*/  PRMT R0, R46.reuse, 0x8880, RZ ;  /* 0x000088802e007816 */ /* 0x040fe200000000ff */
[----:B------:R1:W-:Y:S01]  /*6700*/  STS.128 [R69+UR44+0x2200], R52 ;  /* 0x0022003445007988 */ /* 0x0003e20008000c2c */
[----:B------:R-:W-:Y:S01]  /*6710*/  SHF.L.U32 R3, R46, 0x8, RZ ;  /* 0x000000082e037819 */ /* 0x000fe200000006ff */
[-C--:B------:R-:W-:Y:S01]  /*6720*/  IMAD R22, R2, R40.reuse, R22 ;  /* 0x0000002802167224 */ /* 0x080fe200078e0216 */
[----:B------:R-:W-:Y:S01]  /*6730*/  SHF.R.S32.HI R2, RZ, 0x18, R4 ;  /* 0x00000018ff027819 */ /* 0x000fe20000011404 */
[-C--:B------:R-:W-:Y:S01]  /*6740*/  IMAD R23, R0, R40.reuse, R23 ;  /* 0x0000002800177224 */ /* 0x080fe200078e0217 */
[----:B------:R-:W-:Y:S01]  /*6750*/  SHF.R.S32.HI R3, RZ, 0x18, R3 ;  /* 0x00000018ff037819 */ /* 0x000fe20000011403 */
[----:B------:R-:W-:Y:S01]  /*6760*/  IMAD R30, R38, R35, RZ ;  /* 0x00000023261e7224 */ /* 0x000fe200078e02ff */
[----:B------:R-:W-:Y:S01]  /*6770*/  SHF.R.S32.HI R0, RZ, 0x18, R46 ;  /* 0x00000018ff007819 */ /* 0x000fe2000001142e */
[-C--:B------:R-:W-:Y:S01]  /*6780*/  IMAD R24, R2, R40.reuse, R24 ;  /* 0x0000002802187224 */ /* 0x080fe200078e0218 */
[----:B------:R-:W-:Y:S01]  /*6790*/  PRMT R2, R47, 0x8880, RZ ;  /* 0x000088802f027816 */ /* 0x000fe200000000ff */
[-C--:B------:R-:W-:Y:S01]  /*67a0*/  IMAD R25, R3, R40.reuse, R25 ;  /* 0x0000002803197224 */ /* 0x080fe200078e0219 */
[C---:B------:R-:W-:Y:S01]  /*67b0*/  SHF.L.U32 R3, R47.reuse, 0x10, RZ ;  /* 0x000000102f037819 */ /* 0x040fe200000006ff */
[----:B------:R-:W-:Y:S01]  /*67c0*/  IMAD.SHL.U32 R4, R47, 0x100, RZ ;  /* 0x000001002f047824 */ /* 0x000fe200078e00ff */
[----:B------:R-:W-:Y:S01]  /*67d0*/  SHF.R.S32.HI R5, RZ, 0x18, R47 ;  /* 0x00000018ff057819 */ /* 0x000fe2000001142f */
[-C--:B------:R-:W-:Y:S01]  /*67e0*/  IMAD R26, R0, R40.reuse, R26 ;  /* 0x00000028001a7224 */ /* 0x080fe200078e021a */
[----:B------:R-:W-:Y:S01]  /*67f0*/  SHF.R.S32.HI R3, RZ, 0x18, R3 ;  /* 0x00000018ff037819 */ /* 0x000fe20000011403 */
[-C--:B------:R-:W-:Y:S01]  /*6800*/  IMAD R27, R2, R40.reuse, R27 ;  /* 0x00000028021b7224 */ /* 0x080fe200078e021b */
[----:B------:R-:W-:Y:S02]  /*6810*/  SHF.R.S32.HI R4, RZ, 0x18, R4 ;  /* 0x00000018ff047819 */ /* 0x000fe40000011404 */
[----:B------:R-:W-:Y:S01]  /*6820*/  I2IP.S8.S32.SAT R17, R18, R17, RZ ;  /* 0x0000001112117239 */ /* 0x000fe200000014ff */
[-C--:B------:R-:W-:Y:S01]  /*6830*/  IMAD R28, R3, R40.reuse, R28 ;  /* 0x00000028031c7224 */ /* 0x080fe200078e021c */
[----:B------:R-:W-:Y:S01]  /*6840*/  I2IP.S8.S32.SAT R21, R22, R21, RZ ;  /* 0x0000001516157239 */ /* 0x000fe200000014ff */
[-C--:B------:R-:W-:Y:S01]  /*6850*/  IMAD R29, R4, R40.reuse, R29 ;  /* 0x00000028041d7224 */ /* 0x080fe200078e021d */
[----:B------:R-:W-:Y:S01]  /*6860*/  I2IP.S8.S32.SAT R16, R16, R15, R17 ;  /* 0x0000000f10107239 */ /* 0x000fe20000001411 */
[----:B------:R-:W-:Y:S01]  /*6870*/  IMAD R30, R5, R40, R30 ;  /* 0x00000028051e7224 */ /* 0x000fe200078e021e */
[----:B------:R-:W-:Y:S02]  /*6880*/  I2IP.S8.S32.SAT R17, R20, R19, R21 ;  /* 0x0000001314117239 */ /* 0x000fe40000001415 */
[----:B------:R-:W-:Y:S02]  /*6890*/  I2IP.S8.S32.SAT R18, R26, R25, RZ ;  /* 0x000000191a127239 */ /* 0x000fe400000014ff */
[----:B------:R-:W-:Y:S02]  /*68a0*/  I2IP.S8.S32.SAT R19, R30, R29, RZ ;  /* 0x0000001d1e137239 */ /* 0x000fe400000014ff */
[----:B------:R-:W-:Y:S02]  /*68b0*/  IADD3 R2, PT, PT, R69, UR44, RZ ;  /* 0x0000002c45027c10 */ /* 0x000fe4000fffe0ff */
[----:B------:R-:W-:Y:S02]  /*68c0*/  SHF.L.U32 R0, R79, 0x4, RZ ;  /* 0x000000044f007819 */ /* 0x000fe400000006ff */
[----:B------:R-:W-:Y:S02]  /*68d0*/  I2IP.S8.S32.SAT R18, R24, R23, R18 ;  /* 0x0000001718127239 */ /* 0x000fe40000001412 */
[----:B------:R-:W-:Y:S02]  /*68e0*/  I2IP.S8.S32.SAT R19, R28, R27, R19 ;  /* 0x0000001b1c137239 */ /* 0x000fe40000001413 */
[----:B------:R-:W-:Y:S02]  /*68f0*/  IADD3 R87, PT, PT, R2, R0, RZ ;  /* 0x0000000002577210 */ /* 0x000fe40007ffe0ff */
[----:B------:R-:W-:Y:S02]  /*6900*/  LEA R3, R81, UR44, 0x3 ;  /* 0x0000002c51037c11 */ /* 0x000fe4000f8e18ff */
[----:B------:R-:W-:Y:S01]  /*6910*/  @P6 SHF.L.U32 R4, R80, 0x1f, RZ ;  /* 0x0000001f50046819 */ /* 0x000fe200000006ff */
[----:B------:R1:W-:Y:S01]  /*6920*/  STS.128 [R87+0x2210], R16 ;  /* 0x0022101057007388 */ /* 0x0003e20000000c00 */
[----:B------:R-:W-:Y:S01]  /*6930*/  @!PT LDS RZ, [RZ] ;  /* 0x00000000fffff984 */ /* 0x000fe20000000800 */
[----:B------:R-:W-:Y:S01]  /*6940*/  @!PT LDS RZ, [RZ] ;  /* 0x00000000fffff984 */ /* 0x000fe20000000800 */
[----:B------:R-:W-:Y:S01]  /*6950*/  @!PT LDS RZ, [RZ] ;  /* 0x00000000fffff984 */ /* 0x000fe20000000800 */
[----:B------:R-:W-:Y:S01]  /*6960*/  @!PT LDS RZ, [RZ] ;  /* 0x00000000fffff984 */ /* 0x000fe20000000800 */
[----:B------:R2:W-:Y:S07]  /*6970*/  MEMBAR.ALL.CTA ;  /* 0x0000000000007992 */ /* 0x0005ee0000008000 */
[----:B--2---:R-:W2:Y:S02]  /*6980*/  FENCE.VIEW.ASYNC.S ;  /* 0x00000000000073c6 */ /* 0x004ea40000000000 */
[----:B--2---:R-:W-:Y:S06]  /*6990*/  BAR.SYNC.DEFER_BLOCKING 0x1, 0x80 ;  /* 0x0042000000007b1d */ /* 0x004fec0000010000 */
[----:B------:R-:W-:Y:S05]  /*69a0*/  @P0 BRA `(.L_x_103) ;  /* 0x0000000000280947 */ /* 0x000fea0003800000 */
[----:B------:R-:W2:Y:S01]  /*69b0*/  LDCU.64 UR6, c[0x0][0x348] ;  /* 0x00006900ff0677ac */ /* 0x000ea20008000a00 */
[----:B------:R-:W-:Y:S01]  /*69c0*/  UIADD3 UR4, UPT, UPT, UR44, 0x2200, URZ ;  /* 0x000022002c047890 */ /* 0x000fe2000fffe0ff */
[----:B------:R-:W-:Y:S05]  /*69d0*/  UMOV UR51, UR36 ;  /* 0x0000002400337c82 */ /* 0x000fea0008000000 */
[----:B------:R-:W-:Y:S04]  /*69e0*/  MOV R85, UR4 ;  /* 0x0000000400557c02 */ /* 0x000fe80008000f00 */
[----:B------:R-:W-:Y:S01]  /*69f0*/  R2UR UR48, R85 ;  /* 0x00000000553072ca */ /* 0x000fe200000e0000 */
[----:B--2---:R-:W-:Y:S04]  /*6a00*/  UIADD3 UR4, UP0, UPT, UR6, 0x680, URZ ;  /* 0x0000068006047890 */ /* 0x004fe8000ff1e0ff */
[----:B------:R-:W-:Y:S09]  /*6a10*/  UIADD3.X UR5, UPT, UPT, URZ, UR7, URZ, UP0, !UPT ;  /* 0x00000007ff057290 */ /* 0x000ff200087fe4ff */
[----:B------:R2:W-:Y:S01]  /*6a20*/  UTMASTG.3D [UR48], [UR4] ;  /* 0x00000030040073b5 */ /* 0x0005e20008010000 */
[----:B------:R0:W-:Y:S01]  /*6a30*/  UTMACMDFLUSH ;  /* 0x00000000000079b7 */ /* 0x0001e20000000000 */
[----:B--2---:R-:W-:Y:S04]  /*6a40*/  DEPBAR.LE SB0, 0x1 ;  /* 0x000080400000791a */ /* 0x004fe80000000000 */
.L_x_103:
[----:B------:R-:W-:Y:S05]  /*6a50*/  BSYNC.RECONVERGENT B0 ;  /* 0x0000000000007941 */ /* 0x000fea0003800200 */
.L_x_102:
[----:B------:R-:W-:Y:S06]  /*6a60*/  BAR.SYNC.DEFER_BLOCKING 0x1, 0x80 ;  /* 0x0042000000007b1d */ /* 0x000fec0000010000 */
[----:B------:R-:W2:Y:S01]  /*6a70*/  @P6 SYNCS.PHASECHK.TRANS64.TRYWAIT P0, [R3+URZ+0x50], R4 ;  /* 0x00005004030065a7 */ /* 0x000ea200080011ff */
[----:B------:R-:W-:Y:S01]  /*6a80*/  BSSY B1, `(.L_x_104) ;  /* 0x000001f000017945 */ /* 0x000fe20003800000 */
[----:B--2---:R-:W-:Y:S03]  /*6a90*/  @P6 SEL R56, RZ, 0x1, !P0 ;  /* 0x00000001ff386807 */ /* 0x004fe60004000000 */
[----:B------:R-:W-:Y:S05]  /*6aa0*/  @!P6 BRA `(.L_x_105) ;  /* 0x000000000070e947 */ /* 0x000fea0003800000 */
[----:B------:R-:W-:Y:S01]  /*6ab0*/  ISETP.NE.AND P1, PT, R57, RZ, PT ;  /* 0x000000ff3900720c */ /* 0x000fe20003f25270 */
[----:B------:R-:W-:Y:S01]  /*6ac0*/  BSSY B0, `(.L_x_106) ;  /* 0x0000008000007945 */ /* 0x000fe20003800000 */
[----:B------:R-:W-:Y:S11]  /*6ad0*/  ISETP.NE.AND P0, PT, R56, RZ, PT ;  /* 0x000000ff3800720c */ /* 0x000ff60003f05270 */
[----:B------:R-:W-:Y:S04]  /*6ae0*/  @P1 IMAD R2, R81, 0x1000, R2 ;  /* 0x0000100051021824 */ /* 0x000fe800078e0202 */
[----:B------:R-:W-:Y:S01]  /*6af0*/  @P1 IMAD.IADD R4, R0, 0x1, R2 ;  /* 0x0000000100041824 */ /* 0x000fe200078e0202 */
[----:B------:R-:W-:Y:S06]  /*6b00*/  @P0 BRA `(.L_x_107) ;  /* 0x00000000000c0947 */ /* 0x000fec0003800000 */
[----:B------:R-:W-:Y:S04]  /*6b10*/  SHF.L.U32 R0, R80, 0x1f, RZ ;  /* 0x0000001f50007819 */ /* 0x000fe800000006ff */
[----:B------:R-:W2:Y:S02]  /*6b20*/  SYNCS.PHASECHK.TRANS64.TRYWAIT P0, [R3+URZ+0x50], R0 ;  /* 0x00005000030075a7 */ /* 0x000ea400080011ff */
[----:B--2---:R-:W-:Y:S05]  /*6b30*/  @!P0 BRA `(.L_x_108) ;  /* 0x0000001400e88947 */ /* 0x004fea0003800000 */
.L_x_107:
[----:B------:R-:W-:Y:S05]  /*6b40*/  BSYNC B0 ;  /* 0x0000000000007941 */ /* 0x000fea0003800000 */
.L_x_106:
[----:B------:R-:W-:Y:S01]  /*6b50*/  ISETP.NE.AND P0, PT, R57, RZ, PT ;  /* 0x000000ff3900720c */ /* 0x000fe20003f05270 */
[----:B--2---:R-:W-:Y:S02]  /*6b60*/  VIADD R3, R3, 0x60 ;  /* 0x0000006003037836 */ /* 0x004fe40000000000 */
[----:B------:R-:W-:Y:S02]  /*6b70*/  IMAD.U32 R0, RZ, RZ, UR45 ;  /* 0x0000002dff007e24 */ /* 0x000fe4000f8e00ff */
[----:B------:R-:W-:Y:S03]  /*6b80*/  VIADD R81, R81, 0x1 ;  /* 0x0000000151517836 */ /* 0x000fe60000000000 */
[----:B------:R-:W-:Y:S05]  /*6b90*/  PRMT R0, R0, 0x654, R3 ;  /* 0x0000065400007816 */ /* 0x000fea0000000003 */
[----:B------:R2:W3:Y:S04]  /*6ba0*/  @P0 LDS.128 R48, [R2+0x200] ;  /* 0x0002000002300984 */ /* 0x0004e80000000c00 */
        /* <DEDUP_REMOVED lines=11> */
[----:B--23--:R-:W-:Y:S02]  /*6c60*/  LOP3.LUT R80, R80, R0, RZ, 0x3c, !PT ;  /* 0x0000000050507212 */ /* 0x00cfe400078e3cff */
.L_x_105:
[----:B------:R-:W-:Y:S05]  /*6c70*/  BSYNC B1 ;  /* 0x0000000000017941 */ /* 0x000fea0003800000 */
.L_x_104:
[----:B------:R-:W-:Y:S05]  /*6c80*/  VIADD R0, R39, 0x40 ;  /* 0x0000004027007836 */ /* 0x000fea0000000000 */
[----:B------:R-:W-:Y:S04]  /*6c90*/  SHF.R.U32.HI R0, RZ, 0x15, R0 ;  /* 0x00000015ff007819 */ /* 0x000fe80000011600 */
[----:B------:R-:W-:Y:S11]  /*6ca0*/  LOP3.LUT P0, RZ, R0, 0x3, R75, 0x48, !PT ;  /* 0x0000000300ff7812 */ /* 0x000ff6000780484b */
[----:B------:R-:W-:Y:S02]  /*6cb0*/  @!UPT UIADD3 URZ, UPT, UPT, URZ, URZ, URZ ;  /* 0x000000fffffff290 */ /* 0x000fe4000fffe0ff */
[----:B------:R-:W-:Y:S05]  /*6cc0*/  @!P0 BRA `(.L_x_109) ;  /* 0x0000000000408947 */ /* 0x000fea0003800000 */
[----:B------:R-:W2:Y:S01]  /*6cd0*/  LDCU.64 UR8, c[0x4][0x70] ;  /* 0x01000e00ff0877ac */ /* 0x000ea20008000a00 */
[----:B------:R-:W-:Y:S01]  /*6ce0*/  MOV R3, 0x0 ;  /* 0x0000000000037802 */ /* 0x000fe20000000f00 */
[----:B------:R-:W-:Y:S02]  /*6cf0*/  HFMA2 R12, -RZ, RZ, 0, 5.9604644775390625e-08 ;  /* 0x00000001ff0c7431 */ /* 0x000fe400000001ff */
[----:B------:R-:W-:Y:S02]  /*6d00*/  IMAD.MOV.U32 R8, RZ, RZ, 0x192 ;  /* 0x00000192ff087424 */ /* 0x000fe400078e00ff */
[----:B------:R-:W-:Y:S01]  /*6d10*/  IMAD.MOV.U32 R13, RZ, RZ, RZ ;  /* 0x000000ffff0d7224 */ /* 0x000fe200078e00ff */
[----:B------:R-:W3:Y:S01]  /*6d20*/  LDCU.64 UR6, c[0x4][0x78] ;  /* 0x01000f00ff0677ac */ /* 0x000ee20008000a00 */
[----:B------:R-:W1:Y:S01]  /*6d30*/  LDC.64 R2, c[0x4][R3] ;  /* 0x0100000003027b82 */ /* 0x000e620000000a00 */
[----:B------:R-:W5:Y:S01]  /*6d40*/  LDCU.64 UR4, c[0x4][0x10] ;  /* 0x01000200ff0477ac */ /* 0x000f620008000a00 */
[----:B--2---:R-:W-:Y:S01]  /*6d50*/  MOV R5, UR9 ;  /* 0x0000000900057c02 */ /* 0x004fe20008000f00 */
[----:B------:R-:W-:Y:S01]  /*6d60*/  IMAD.U32 R4, RZ, RZ, UR8 ;  /* 0x00000008ff047e24 */ /* 0x000fe2000f8e00ff */
[----:B---3--:R-:W-:Y:S01]  /*6d70*/  MOV R7, UR7 ;  /* 0x0000000700077c02 */ /* 0x008fe20008000f00 */
[----:B------:R-:W-:Y:S01]  /*6d80*/  IMAD.U32 R6, RZ, RZ, UR6 ;  /* 0x00000006ff067e24 */ /* 0x000fe2000f8e00ff */
[----:B-----5:R-:W-:Y:S01]  /*6d90*/  MOV R11, UR5 ;  /* 0x00000005000b7c02 */ /* 0x020fe20008000f00 */
[----:B------:R-:W-:Y:S02]  /*6da0*/  IMAD.U32 R10, RZ, RZ, UR4 ;  /* 0x00000004ff0a7e24 */ /* 0x000fe4000f8e00ff */
[----:B------:R-:W-:Y:S07]  /*6db0*/  LEPC R20, `(.L_x_109) ;  /* 0x000000001014794e */ /* 0x000fee0000000000 */
[----:B-1--4-:R-:W-:Y:S05]  /*6dc0*/  CALL.ABS.NOINC R2 ;  /* 0x0000000002007343 */ /* 0x012fea0003c00000 */
.L_x_109:
[----:B------:R-:W-:Y:S01]  /*6dd0*/  ISETP.NE.AND P0, PT, R86, RZ, PT ;  /* 0x000000ff5600720c */ /* 0x000fe20003f05270 */
[----:B------:R-:W-:Y:S05]  /*6de0*/  WARPSYNC.ALL ;  /* 0x0000000000007948 */ /* 0x000fea0003800000 */
[----:B------:R-:W-:Y:S01]  /*6df0*/  IMAD.SHL.U32 R66, R49, 0x100, RZ ;  /* 0x0000010031427824 */ /* 0x000fe200078e00ff */
[----:B------:R-:W-:Y:S01]  /*6e00*/  R2UR UR4, R39 ;  /* 0x00000000270472ca */ /* 0x000fe200000e0000 */
[----:B------:R-:W-:Y:S01]  /*6e10*/  IMAD.SHL.U32 R60, R51, 0x100, RZ ;  /* 0x00000100333c7824 */ /* 0x000fe200078e00ff */
[C---:B------:R-:W-:Y:S01]  /*6e20*/  SHF.L.U32 R2, R48.reuse, 0x10, RZ ;  /* 0x0000001030027819 */ /* 0x040fe200000006ff */
[----:B-1--4-:R-:W-:Y:S01]  /*6e30*/  IMAD.SHL.U32 R54, R45, 0x100, RZ ;  /* 0x000001002d367824 */ /* 0x012fe200078e00ff */
[C---:B------:R-:W-:Y:S01]  /*6e40*/  PRMT R0, R48.reuse, 0x8880, RZ ;  /* 0x0000888030007816 */ /* 0x040fe200000000ff */
[----:B------:R-:W-:Y:S01]  /*6e50*/  BSSY.RECONVERGENT B0, `(.L_x_110) ;  /* 0x000009f000007945 */ /* 0x000fe20003800200 */
[----:B------:R-:W-:Y:S02]  /*6e60*/  SHF.L.U32 R3, R48, 0x8, RZ ;  /* 0x0000000830037819 */ /* 0x000fe400000006ff */
[----:B------:R-:W-:Y:S02]  /*6e70*/  SHF.R.S32.HI R2, RZ, 0x18, R2 ;  /* 0x00000018ff027819 */ /* 0x000fe40000011402 */
[----:B------:R-:W-:Y:S02]  /*6e80*/  PRMT R68, R49, 0x8880, RZ ;  /* 0x0000888031447816 */ /* 0x000fe400000000ff */
[----:B------:R-:W-:Y:S01]  /*6e90*/  SHF.R.S32.HI R3, RZ, 0x18, R3 ;  /* 0x00000018ff037819 */ /* 0x000fe20000011403 */
[----:B------:R-:W-:Y:S01]  /*6ea0*/  LDTM.16dp32bit_t0_t15.x32 R4, tmem[UR4+0x40] ;  /* 0x00004004000479ee */ /* 0x000fe20008a80000 */
[----:B------:R-:W1:Y:S01]  /*6eb0*/  LDTM.16dp32bit_t16_t31.x32 R4, tmem[UR4+0x60] ;  /* 0x00006004000479ee */ /* 0x000e620008aa0000 */
[----:B------:R-:W-:Y:S01]  /*6ec0*/  NOP ;  /* 0x0000000000007918 */ /* 0x000fe20000000000 */
[C---:B------:R-:W-:Y:S02]  /*6ed0*/  SHF.L.U32 R63, R50.reuse, 0x8, RZ ;  /* 0x00000008323f7819 */ /* 0x040fe400000006ff */
[C---:B------:R-:W-:Y:S02]  /*6ee0*/  PRMT R62, R51.reuse, 0x8880, RZ ;  /* 0x00008880333e7816 */ /* 0x040fe400000000ff */
[----:B------:R-:W-:Y:S02]  /*6ef0*/  SHF.L.U32 R61, R51, 0x10, RZ ;  /* 0x00000010333d7819 */ /* 0x000fe400000006ff */
[----:B------:R-:W-:Y:S02]  /*6f00*/  R2UR UR5, R43 ;  /* 0x000000002b0572ca */ /* 0x000fe400000e0000 */
[----:B------:R-:W-:Y:S01]  /*6f10*/  SHF.R.S32.HI R39, RZ, 0x18, R48 ;  /* 0x00000018ff277819 */ /* 0x000fe20000011430 */
[----:B------:R-:W-:Y:S01]  /*6f20*/  IMAD.SHL.U32 R48, R47, 0x100, RZ ;  /* 0x000001002f307824 */ /* 0x000fe200078e00ff */
[----:B------:R-:W-:Y:S02]  /*6f30*/  SHF.L.U32 R67, R49, 0x10, RZ ;  /* 0x0000001031437819 */ /* 0x000fe400000006ff */
[C---:B------:R-:W-:Y:S02]  /*6f40*/  PRMT R65, R50.reuse, 0x8880, RZ ;  /* 0x0000888032417816 */ /* 0x040fe400000000ff */
[----:B------:R-:W-:Y:S02]  /*6f50*/  SHF.R.S32.HI R41, RZ, 0x18, R49 ;  /* 0x00000018ff297819 */ /* 0x000fe40000011431 */
[----:B------:R-:W-:Y:S02]  /*6f60*/  SHF.L.U32 R64, R50, 0x10, RZ ;  /* 0x0000001032407819 */ /* 0x000fe400000006ff */
[----:B------:R-:W-:Y:S01]  /*6f70*/  SHF.R.S32.HI R42, RZ, 0x18, R50 ;  /* 0x00000018ff2a7819 */ /* 0x000fe20000011432 */
[----:B------:R-:W-:Y:S01]  /*6f80*/  UIADD3 UR4, UPT, UPT, UR5, 0xc0, URZ ;  /* 0x000000c005047890 */ /* 0x000fe2000fffe0ff */
[----:B------:R-:W-:Y:S01]  /*6f90*/  PRMT R59, R44, 0x8880, RZ ;  /* 0x000088802c3b7816 */ /* 0x000fe200000000ff */
[C---:B-1----:R-:W-:Y:S02]  /*6fa0*/  IMAD R4, R38.reuse, R4, RZ ;  /* 0x0000000426047224 */ /* 0x042fe400078e02ff */
[----:B------:R-:W-:Y:S01]  /*6fb0*/  UPRMT UR4, UR45, 0x654, UR4 ;  /* 0x000006542d047896 */ /* 0x000fe20008000004 */
[C---:B------:R-:W-:Y:S01]  /*6fc0*/  IMAD R5, R38.reuse, R5, RZ ;  /* 0x0000000526057224 */ /* 0x040fe200078e02ff */
[----:B------:R-:W-:Y:S01]  /*6fd0*/  SHF.R.S32.HI R43, RZ, 0x18, R51 ;  /* 0x00000018ff2b7819 */ /* 0x000fe20000011433 */
[----:B------:R-:W-:Y:S01]  /*6fe0*/  IMAD R6, R38, R6, RZ ;  /* 0x0000000626067224 */ /* 0x000fe200078e02ff */
[----:B------:R-:W-:Y:S01]  /*6ff0*/  SHF.L.U32 R51, R46, 0x8, RZ ;  /* 0x000000082e337819 */ /* 0x000fe200000006ff */
[----:B------:R-:W-:Y:S01]  /*7000*/  IMAD R4, R0, R40, R4 ;  /* 0x0000002800047224 */ /* 0x000fe200078e0204 */
[----:B------:R-:W-:Y:S01]  /*7010*/  MOV R0, R68 ;  /* 0x0000004400007202 */ /* 0x000fe20000000f00 */
[----:B------:R-:W-:Y:S01]  /*7020*/  IMAD R7, R38, R7, RZ ;  /* 0x0000000726077224 */ /* 0x000fe200078e02ff */
[----:B------:R-:W-:Y:S01]  /*7030*/  SHF.L.U32 R58, R44, 0x10, RZ ;  /* 0x000000102c3a7819 */ /* 0x000fe200000006ff */
[-C--:B------:R-:W-:Y:S01]  /*7040*/  IMAD R5, R2, R40.reuse, R5 ;  /* 0x0000002802057224 */ /* 0x080fe200078e0205 */
[----:B------:R-:W-:Y:S01]  /*7050*/  SYNCS.ARRIVE.TRANS64.RED.A1T0 RZ, [UR4], RZ ;  /* 0x000000ffffff79a7 */ /* 0x000fe20008100404 */
[----:B------:R-:W-:Y:S01]  /*7060*/  IMAD R6, R3, R40, R6 ;  /* 0x0000002803067224 */ /* 0x000fe200078e0206 */
[----:B------:R-:W-:Y:S01]  /*7070*/  SHF.R.S32.HI R2, RZ, 0x18, R67 ;  /* 0x00000018ff027819 */ /* 0x000fe20000011443 */
[C---:B------:R-:W-:Y:S01]  /*7080*/  IMAD R8, R38.reuse, R8, RZ ;  /* 0x0000000826087224 */ /* 0x040fe200078e02ff */
[----:B------:R-:W-:Y:S01]  /*7090*/  SHF.R.S32.HI R3, RZ, 0x18, R66 ;  /* 0x00000018ff037819 */ /* 0x000fe20000011442 */
[-C--:B------:R-:W-:Y:S01]  /*70a0*/  IMAD R7, R39, R40.reuse, R7 ;  /* 0x0000002827077224 */ /* 0x080fe200078e0207 */
[----:B------:R-:W-:Y:S01]  /*70b0*/  MOV R39, R65 ;  /* 0x0000004100277202 */ /* 0x000fe20000000f00 */
[----:B------:R-:W-:Y:S01]  /*70c0*/  IMAD R9, R38, R9, RZ ;  /* 0x0000000926097224 */ /* 0x000fe200078e02ff */
[C---:B------:R-:W-:Y:S01]  /*70d0*/  PRMT R56, R45.reuse, 0x8880, RZ ;  /* 0x000088802d387816 */ /* 0x040fe200000000ff */
[----:B------:R-:W-:Y:S01]  /*70e0*/  IMAD R8, R0, R40, R8 ;  /* 0x0000002800087224 */ /* 0x000fe200078e0208 */
[----:B------:R-:W-:Y:S01]  /*70f0*/  SHF.L.U32 R55, R45, 0x10, RZ ;  /* 0x000000102d377819 */ /* 0x000fe200000006ff */
[----:B------:R-:W-:Y:S01]  /*7100*/  IMAD R10, R38, R10, RZ ;  /* 0x0000000a260a7224 */ /* 0x000fe200078e02ff */
[----:B------:R-:W-:Y:S01]  /*7110*/  PRMT R53, R46, 0x8880, RZ ;  /* 0x000088802e357816 */ /* 0x000fe200000000ff */
[----:B------:R-:W-:Y:S01]  /*7120*/  IMAD R9, R2, R40, R9 ;  /* 0x0000002802097224 */ /* 0x000fe200078e0209 */
[----:B------:R-:W-:Y:S01]  /*7130*/  SHF.R.S32.HI R45, RZ, 0x18, R45 ;  /* 0x00000018ff2d7819 */ /* 0x000fe2000001142d */
[----:B------:R-:W-:Y:S01]  /*7140*/  IMAD R0, R38, R20, RZ ;  /* 0x0000001426007224 */ /* 0x000fe200078e02ff */
[----:B------:R-:W-:Y:S01]  /*7150*/  SHF.L.U32 R52, R46, 0x10, RZ ;  /* 0x000000102e347819 */ /* 0x000fe200000006ff */
[C---:B------:R-:W-:Y:S01]  /*7160*/  IMAD R11, R38.reuse, R11, RZ ;  /* 0x0000000b260b7224 */ /* 0x040fe200078e02ff */
[C---:B------:R-:W-:Y:S01]  /*7170*/  PRMT R50, R47.reuse, 0x8880, RZ ;  /* 0x000088802f327816 */ /* 0x040fe200000000ff */
[C---:B------:R-:W-:Y:S01]  /*7180*/  IMAD R2, R38.reuse, R21, RZ ;  /* 0x0000001526027224 */ /* 0x040fe200078e02ff */
[----:B------:R-:W-:Y:S01]  /*7190*/  SHF.R.S32.HI R46, RZ, 0x18, R46 ;  /* 0x00000018ff2e7819 */ /* 0x000fe2000001142e */
[C---:B------:R-:W-:Y:S01]  /*71a0*/  IMAD R20, R38.reuse, R24, RZ ;  /* 0x0000001826147224 */ /* 0x040fe200078e02ff */
[----:B------:R-:W-:Y:S01]  /*71b0*/  SHF.L.U32 R49, R47, 0x10, RZ ;  /* 0x000000102f317819 */ /* 0x000fe200000006ff */
[C---:B------:R-:W-:Y:S01]  /*71c0*/  IMAD R21, R38.reuse, R25, RZ ;  /* 0x0000001926157224 */ /* 0x040fe200078e02ff */
[----:B------:R-:W-:Y:S01]  /*71d0*/  SHF.R.S32.HI R47, RZ, 0x18, R47 ;  /* 0x00000018ff2f7819 */ /* 0x000fe2000001142f */
[----:B------:R-:W-:Y:S01]  /*71e0*/  IMAD R24, R38, R28, RZ ;  /* 0x0000001c26187224 */ /* 0x000fe200078e02ff */
[----:B------:R-:W-:Y:S01]  /*71f0*/  SHF.L.U32 R57, R44, 0x8, RZ ;  /* 0x000000082c397819 */ /* 0x000fe200000006ff */
[----:B------:R-:W-:Y:S01]  /*7200*/  IMAD R10, R3, R40, R10 ;  /* 0x00000028030a7224 */ /* 0x000fe200078e020a */
[----:B------:R-:W-:Y:S01]  /*7210*/  SHF.R.S32.HI R44, RZ, 0x18, R44 ;  /* 0x00000018ff2c7819 */ /* 0x000fe2000001142c */
[----:B------:R-:W-:Y:S01]  /*7220*/  IMAD R12, R38, R12, RZ ;  /* 0x0000000c260c7224 */ /* 0x000fe200078e02ff */
[----:B------:R-:W-:Y:S01]  /*7230*/  IADD3 R36, PT, PT, R36, 0x1, RZ ;  /* 0x0000000124247810 */ /* 0x000fe20007ffe0ff */
[C---:B------:R-:W-:Y:S02]  /*7240*/  IMAD R25, R38.reuse, R29, RZ ;  /* 0x0000001d26197224 */ /* 0x040fe400078e02ff */
[C---:B------:R-:W-:Y:S01]  /*7250*/  IMAD R28, R38.reuse, R32, RZ ;  /* 0x00000020261c7224 */ /* 0x040fe200078e02ff */
[----:B------:R-:W-:Y:S01]  /*7260*/  SHF.R.S32.HI R32, RZ, 0x18, R64 ;  /* 0x00000018ff207819 */ /* 0x000fe20000011440 */
[C---:B------:R-:W-:Y:S01]  /*7270*/  IMAD R29, R38.reuse, R33, RZ ;  /* 0x00000021261d7224 */ /* 0x040fe200078e02ff */
[----:B------:R-:W-:Y:S01]  /*7280*/  I2IP.S8.S32.SAT R33, R7, R6, RZ ;  /* 0x0000000607217239 */ /* 0x000fe200000014ff */
[----:B------:R-:W-:Y:S01]  /*7290*/  IMAD R11, R41, R40, R11 ;  /* 0x00000028290b7224 */ /* 0x000fe200078e020b */
[----:B------:R-:W-:Y:S01]  /*72a0*/  SHF.R.S32.HI R6, RZ, 0x18, R63 ;  /* 0x00000018ff067819 */ /* 0x000fe2000001143f */
[C---:B------:R-:W-:Y:S01]  /*72b0*/  IMAD R13, R38.reuse, R13, RZ ;  /* 0x0000000d260d7224 */ /* 0x040fe200078e02ff */
[----:B------:R-:W-:Y:S01]  /*72c0*/  MOV R7, R62 ;  /* 0x0000003e00077202 */ /* 0x000fe20000000f00 */
[C---:B------:R-:W-:Y:S02]  /*72d0*/  IMAD R14, R38.reuse, R14, RZ ;  /* 0x0000000e260e7224 */ /* 0x040fe400078e02ff */
[C---:B------:R-:W-:Y:S02]  /*72e0*/  IMAD R3, R38.reuse, R22, RZ ;  /* 0x0000001626037224 */ /* 0x040fe400078e02ff */
[----:B------:R-:W-:Y:S02]  /*72f0*/  IMAD R12, R39, R40, R12 ;  /* 0x00000028270c7224 */ /* 0x000fe400078e020c */
[C---:B------:R-:W-:Y:S02]  /*7300*/  IMAD R22, R38.reuse, R26, RZ ;  /* 0x0000001a26167224 */ /* 0x040fe400078e02ff */
[C---:B------:R-:W-:Y:S02]  /*7310*/  IMAD R15, R38.reuse, R15, RZ ;  /* 0x0000000f260f7224 */ /* 0x040fe400078e02ff */
[----:B------:R-:W-:Y:S02]  /*7320*/  IMAD R26, R38, R30, RZ ;  /* 0x0000001e261a7224 */ /* 0x000fe400078e02ff */
[----:B------:R-:W-:Y:S02]  /*7330*/  IMAD R13, R32, R40, R13 ;  /* 0x00000028200d7224 */ /* 0x000fe400078e020d */
[C---:B------:R-:W-:Y:S01]  /*7340*/  IMAD R30, R38.reuse, R34, RZ ;  /* 0x00000022261e7224 */ /* 0x040fe200078e02ff */
[----:B------:R-:W-:Y:S01]  /*7350*/  I2IP.S8.S32.SAT R34, R11, R10, RZ ;  /* 0x0000000a0b227239 */ /* 0x000fe200000014ff */
[----:B------:R-:W-:Y:S01]  /*7360*/  IMAD R16, R38, R16, RZ ;  /* 0x0000001026107224 */ /* 0x000fe200078e02ff */
[----:B------:R-:W-:Y:S01]  /*7370*/  SHF.R.S32.HI R10, RZ, 0x18, R61 ;  /* 0x00000018ff0a7819 */ /* 0x000fe2000001143d */
[----:B------:R-:W-:Y:S01]  /*7380*/  IMAD R14, R6, R40, R14 ;  /* 0x00000028060e7224 */ /* 0x000fe200078e020e */
[----:B------:R-:W-:Y:S01]  /*7390*/  I2IP.S8.S32.SAT R61, R9, R8, R34 ;  /* 0x00000008093d7239 */ /* 0x000fe20000001422 */
[----:B------:R-:W-:Y:S01]  /*73a0*/  IMAD R17, R38, R17, RZ ;  /* 0x0000001126117224 */ /* 0x000fe200078e02ff */
[----:B------:R-:W-:Y:S01]  /*73b0*/  SHF.R.S32.HI R11, RZ, 0x18, R60 ;  /* 0x00000018ff0b7819 */ /* 0x000fe2000001143c */
[----:B------:R-:W-:Y:S01]  /*73c0*/  IMAD R15, R42, R40, R15 ;  /* 0x000000282a0f7224 */ /* 0x000fe200078e020f */
[----:B------:R-:W-:Y:S01]  /*73d0*/  I2IP.S8.S32.SAT R60, R5, R4, R33 ;  /* 0x00000004053c7239 */ /* 0x000fe20000001421 */
[C---:B------:R-:W-:Y:S01]  /*73e0*/  IMAD R18, R38.reuse, R18, RZ ;  /* 0x0000001226127224 */ /* 0x040fe200078e02ff */
[----:B------:R-:W-:Y:S01]  /*73f0*/  SHF.R.S32.HI R5, RZ, 0x18, R58 ;  /* 0x00000018ff057819 */ /* 0x000fe2000001143a */
[----:B------:R-:W-:Y:S01]  /*7400*/  IMAD R16, R7, R40, R16 ;  /* 0x0000002807107224 */ /* 0x000fe200078e0210 */
[----:B------:R-:W-:Y:S01]  /*7410*/  I2IP.S8.S32.SAT R14, R15, R14, RZ ;  /* 0x0000000e0f0e7239 */ /* 0x000fe200000014ff */
[----:B------:R-:W-:Y:S01]  /*7420*/  IMAD R19, R38, R19, RZ ;  /* 0x0000001326137224 */ /* 0x000fe200078e02ff */
[----:B------:R-:W-:Y:S01]  /*7430*/  SHF.R.S32.HI R7, RZ, 0x18, R48 ;  /* 0x00000018ff077819 */ /* 0x000fe20000011430 */
[----:B------:R-:W-:Y:S01]  /*7440*/  IMAD R17, R10, R40, R17 ;  /* 0x000000280a117224 */ /* 0x000fe200078e0211 */
[----:B------:R-:W-:Y:S01]  /*7450*/  I2IP.S8.S32.SAT R62, R13, R12, R14 ;  /* 0x0000000c0d3e7239 */ /* 0x000fe2000000140e */
[-C--:B------:R-:W-:Y:S01]  /*7460*/  IMAD R18, R11, R40.reuse, R18 ;  /* 0x000000280b127224 */ /* 0x080fe200078e0212 */
[----:B------:R-:W-:Y:S01]  /*7470*/  SHF.R.S32.HI R6, RZ, 0x18, R57 ;  /* 0x00000018ff067819 */ /* 0x000fe20000011439 */
[----:B------:R-:W-:Y:S02]  /*7480*/  IMAD.MOV.U32 R4, RZ, RZ, R59 ;  /* 0x000000ffff047224 */ /* 0x000fe400078e003b */
[-C--:B------:R-:W-:Y:S02]  /*7490*/  IMAD R19, R43, R40.reuse, R19 ;  /* 0x000000282b137224 */ /* 0x080fe400078e0213 */
[----:B------:R-:W-:Y:S01]  /*74a0*/  IMAD R0, R4, R40, R0 ;  /* 0x0000002804007224 */ /* 0x000fe200078e0200 */
[----:B------:R-:W-:Y:S01]  /*74b0*/  MOV R4, R56 ;  /* 0x0000003800047202 */ /* 0x000fe20000000f00 */
[----:B------:R-:W-:Y:S01]  /*74c0*/  IMAD R23, R38, R23, RZ ;  /* 0x0000001726177224 */ /* 0x000fe200078e02ff */
[----:B------:R-:W-:Y:S01]  /*74d0*/  I2IP.S8.S32.SAT R18, R19, R18, RZ ;  /* 0x0000001213127239 */ /* 0x000fe200000014ff */
[-C--:B------:R-:W-:Y:S01]  /*74e0*/  IMAD R2, R5, R40.reuse, R2 ;  /* 0x0000002805027224 */ /* 0x080fe200078e0202 */
[----:B------:R-:W-:Y:S01]  /*74f0*/  SHF.R.S32.HI R5, RZ, 0x18, R55 ;  /* 0x00000018ff057819 */ /* 0x000fe20000011437 */
[----:B------:R-:W-:Y:S01]  /*7500*/  IMAD R3, R6, R40, R3 ;  /* 0x0000002806037224 */ /* 0x000fe200078e0203 */
[----:B------:R-:W-:Y:S01]  /*7510*/  I2IP.S8.S32.SAT R63, R17, R16, R18 ;  /* 0x00000010113f7239 */ /* 0x000fe20000001412 */
[-C--:B------:R-:W-:Y:S01]  /*7520*/  IMAD R23, R44, R40.reuse, R23 ;  /* 0x000000282c177224 */ /* 0x080fe200078e0217 */
[----:B------:R-:W-:Y:S01]  /*7530*/  SHF.R.S32.HI R6, RZ, 0x18, R54 ;  /* 0x00000018ff067819 */ /* 0x000fe20000011436 */
[-C--:B------:R-:W-:Y:S01]  /*7540*/  IMAD R20, R4, R40.reuse, R20 ;  /* 0x0000002804147224 */ /* 0x080fe200078e0214 */
[----:B------:R-:W-:Y:S01]  /*7550*/  MOV R4, R53 ;  /* 0x0000003500047202 */ /* 0x000fe20000000f00 */
[----:B------:R1:W-:Y:S01]  /*7560*/  STS.128 [R69+UR44+0x3200], R60 ;  /* 0x0032003c45007988 */ /* 0x0003e20008000c2c */
[----:B------:R-:W-:Y:S01]  /*7570*/  IMAD R27, R38, R27, RZ ;  /* 0x0000001b261b7224 */ /* 0x000fe200078e02ff */
[----:B------:R-:W-:Y:S01]  /*7580*/  I2IP.S8.S32.SAT R3, R23, R3, RZ ;  /* 0x0000000317037239 */ /* 0x000fe200000014ff */
[-C--:B------:R-:W-:Y:S01]  /*7590*/  IMAD R21, R5, R40.reuse, R21 ;  /* 0x0000002805157224 */ /* 0x080fe200078e0215 */
[----:B------:R-:W-:Y:S01]  /*75a0*/  SHF.R.S32.HI R5, RZ, 0x18, R52 ;  /* 0x00000018ff057819 */ /* 0x000fe20000011434 */
[-C--:B------:R-:W-:Y:S01]  /*75b0*/  IMAD R22, R6, R40.reuse, R22 ;  /* 0x0000002806167224 */ /* 0x080fe200078e0216 */
[----:B------:R-:W-:Y:S01]  /*75c0*/  SHF.R.S32.HI R6, RZ, 0x18, R49 ;  /* 0x00000018ff067819 */ /* 0x000fe20000011431 */
[-C--:B------:R-:W-:Y:S02]  /*75d0*/  IMAD R27, R45, R40.reuse, R27 ;  /* 0x000000282d1b7224 */ /* 0x080fe400078e021b */
[-C--:B------:R-:W-:Y:S01]  /*75e0*/  IMAD R24, R4, R40.reuse, R24 ;  /* 0x0000002804187224 */ /* 0x080fe200078e0218 */
[----:B------:R-:W-:Y:S01]  /*75f0*/  SHF.R.S32.HI R4, RZ, 0x18, R51 ;  /* 0x00000018ff047819 */ /* 0x000fe20000011433 */
[----:B------:R-:W-:Y:S01]  /*7600*/  IMAD R25, R5, R40, R25 ;  /* 0x0000002805197224 */ /* 0x000fe200078e0219 */
[----:B------:R-:W-:Y:S01]  /*7610*/  MOV R5, R50 ;  /* 0x0000003200057202 */ /* 0x000fe20000000f00 */
[----:B------:R-:W-:Y:S02]  /*7620*/  IMAD R31, R38, R31, RZ ;  /* 0x0000001f261f7224 */ /* 0x000fe400078e02ff */
[----:B------:R-:W-:Y:S01]  /*7630*/  IMAD R26, R4, R40, R26 ;  /* 0x00000028041a7224 */ /* 0x000fe200078e021a */
[----:B------:R-:W-:Y:S01]  /*7640*/  I2IP.S8.S32.SAT R4, R2, R0, R3 ;  /* 0x0000000002047239 */ /* 0x000fe20000001403 */
[-C--:B------:R-:W-:Y:S02]  /*7650*/  IMAD R31, R46, R40.reuse, R31 ;  /* 0x000000282e1f7224 */ /* 0x080fe400078e021f */
[----:B------:R-:W-:Y:S01]  /*7660*/  IMAD R28, R5, R40, R28 ;  /* 0x00000028051c7224 */ /* 0x000fe200078e021c */
[----:B------:R-:W-:Y:S01]  /*7670*/  I2IP.S8.S32.SAT R5, R27, R22, RZ ;  /* 0x000000161b057239 */ /* 0x000fe200000014ff */
[----:B------:R-:W-:Y:S01]  /*7680*/  IMAD R29, R6, R40, R29 ;  /* 0x00000028061d7224 */ /* 0x000fe200078e021d */
[----:B------:R-:W-:Y:S01]  /*7690*/  I2IP.S8.S32.SAT R6, R31, R26, RZ ;  /* 0x0000001a1f067239 */ /* 0x000fe200000014ff */
[----:B------:R-:W-:Y:S01]  /*76a0*/  IMAD R35, R38, R35, RZ ;  /* 0x0000002326237224 */ /* 0x000fe200078e02ff */
[----:B------:R-:W-:Y:S01]  /*76b0*/  I2IP.S8.S32.SAT R5, R21, R20, R5 ;  /* 0x0000001415057239 */ /* 0x000fe20000001405 */
[----:B------:R-:W-:Y:S01]  /*76c0*/  IMAD R30, R7, R40, R30 ;  /* 0x00000028071e7224 */ /* 0x000fe200078e021e */
[----:B------:R-:W-:Y:S01]  /*76d0*/  I2IP.S8.S32.SAT R6, R25, R24, R6 ;  /* 0x0000001819067239 */ /* 0x000fe20000001406 */
[----:B------:R-:W-:Y:S05]  /*76e0*/  IMAD R35, R47, R40, R35 ;  /* 0x000000282f237224 */ /* 0x000fea00078e0223 */
[----:B------:R-:W-:Y:S04]  /*76f0*/  I2IP.S8.S32.SAT R7, R35, R30, RZ ;  /* 0x0000001e23077239 */ /* 0x000fe800000014ff */
[----:B------:R-:W-:Y:S05]  /*7700*/  I2IP.S8.S32.SAT R7, R29, R28, R7 ;  /* 0x0000001c1d077239 */ /* 0x000fea0000001407 */
        /* <DEDUP_REMOVED lines=10> */
[----:B------:R-:W-:Y:S02]  /*77b0*/  UIADD3 UR9, UPT, UPT, UR49, 0x40, URZ ;  /* 0x0000004031097890 */ /* 0x000fe4000fffe0ff */
[----:B------:R-:W-:Y:S01]  /*77c0*/  UIADD3 UR8, UPT, UPT, UR44, 0x3200, URZ ;  /* 0x000032002c087890 */ /* 0x000fe2000fffe0ff */
[----:B------:R-:W-:Y:S01]  /*77d0*/  UMOV UR10, UR50 ;  /* 0x00000032000a7c82 */ /* 0x000fe20008000000 */
[----:B------:R-:W-:Y:S01]  /*77e0*/  UMOV UR11, UR36 ;  /* 0x00000024000b7c82 */ /* 0x000fe20008000000 */
[----:B--2---:R-:W-:Y:S04]  /*77f0*/  UIADD3 UR4, UP0, UPT, UR6, 0x680, URZ ;  /* 0x0000068006047890 */ /* 0x004fe8000ff1e0ff */
[----:B------:R-:W-:Y:S09]  /*7800*/  UIADD3.X UR5, UPT, UPT, URZ, UR7, URZ, UP0, !UPT ;  /* 0x00000007ff057290 */ /* 0x000ff200087fe4ff */
[----:B------:R2:W-:Y:S01]  /*7810*/  UTMASTG.3D [UR8], [UR4] ;  /* 0x00000008040073b5 */ /* 0x0005e20008010000 */
[----:B------:R0:W-:Y:S01]  /*7820*/  UTMACMDFLUSH ;  /* 0x00000000000079b7 */ /* 0x0001e20000000000 */
[----:B--2---:R-:W-:Y:S04]  /*7830*/  DEPBAR.LE SB0, 0x1 ;  /* 0x000080400000791a */ /* 0x004fe80000000000 */
.L_x_111:
[----:B------:R-:W-:Y:S05]  /*7840*/  BSYNC.RECONVERGENT B0 ;  /* 0x0000000000007941 */ /* 0x000fea0003800200 */
.L_x_110:
[----:B------:R-:W-:Y:S01]  /*7850*/  R2UR UR4, R76 ;  /* 0x000000004c0472ca */ /* 0x000fe200000e0000 */
[----:B------:R-:W-:Y:S01]  /*7860*/  BAR.SYNC.DEFER_BLOCKING 0x1, 0x80 ;  /* 0x0042000000007b1d */ /* 0x000fe20000010000 */
[----:B------:R-:W-:Y:S01]  /*7870*/  ISETP.NE.AND P0, PT, R78, 0x2, PT ;  /* 0x000000024e00780c */ /* 0x000fe20003f05270 */
[----:B------:R-:W-:Y:S01]  /*7880*/  UISETP.NE.AND UP0, UPT, UR46, URZ, UPT ;  /* 0x000000ff2e00728c */ /* 0x000fe2000bf05270 */
[----:B------:R-:W-:Y:S01]  /*7890*/  ISETP.NE.AND P1, PT, R36, 0x4, PT ;  /* 0x000000042400780c */ /* 0x000fe20003f25270 */
[----:B------:R-:W-:Y:S01]  /*78a0*/  UIADD3 UR20, UPT, UPT, UR37, UR63, URZ ;  /* 0x0000003f25147290 */ /* 0x000fe2000fffe0ff */
[----:B------:R-:W-:Y:S02]  /*78b0*/  SEL R2, RZ, 0x1, P0 ;  /* 0x00000001ff027807 */ /* 0x000fe40000000000 */
[----:B------:R-:W-:Y:S02]  /*78c0*/  SEL R0, RZ, 0x1, P1 ;  /* 0x00000001ff007807 */ /* 0x000fe40000800000 */
[----:B------:R-:W-:Y:S02]  /*78d0*/  LOP3.LUT R82, R82, R2, RZ, 0x3c, !PT ;  /* 0x0000000252527212 */ /* 0x000fe400078e3cff */
[----:B------:R-:W-:Y:S01]  /*78e0*/  LOP3.LUT R83, R83, R0, RZ, 0x3c, !PT ;  /* 0x0000000053537212 */ /* 0x000fe200078e3cff */
[----:B------:R-:W-:Y:S01]  /*78f0*/  UIADD3 UR16, UPT, UPT, UR38, UR4, URZ ;  /* 0x0000000426107290 */ /* 0x000fe2000fffe0ff */
[----:B------:R-:W-:Y:S02]  /*7900*/  SEL R78, R78, RZ, P0 ;  /* 0x000000ff4e4e7207 */ /* 0x000fe40000000000 */
[----:B------:R-:W-:Y:S01]  /*7910*/  SEL R36, R36, RZ, P1 ;  /* 0x000000ff24247207 */ /* 0x000fe20000800000 */
[----:B------:R-:W-:Y:S01]  /*7920*/  UMOV UR36, UR59 ;  /* 0x0000003b00247c82 */ /* 0x000fe20008000000 */
[----:B------:R-:W-:Y:S07]  /*7930*/  BRA.U UP0, `(.L_x_112) ;  /* 0xffffffd500787547 */ /* 0x000fee000b83ffff */
[----:B------:R-:W-:Y:S05]  /*7940*/  EXIT ;  /* 0x000000000000794d */ /* 0x000fea0003800000 */
.L_x_24:
[----:B--2---:R2:W3:Y:S02]  /*7950*/  SYNCS.PHASECHK.TRANS64.TRYWAIT P0, [R0+URZ+0xf0], R2 ;  /* 0x0000f002000075a7 */ /* 0x0044e400080011ff */
[----:B---3--:R-:W-:Y:S05]  /*7960*/  @!P0 NANOSLEEP.SYNCS 0x989680 ;  /* 0x009896800000895d */ /* 0x008fea0003900000 */
[----:B------:R-:W3:Y:S02]  /*7970*/  @!P0 SYNCS.PHASECHK.TRANS64 P0, [R0+URZ+0xf0], R2 ;  /* 0x0000f002000085a7 */ /* 0x000ee400080010ff */
[----:B---3--:R-:W-:Y:S05]  /*7980*/  @!P0 BRA `(.L_x_24) ;  /* 0xfffffffc00f08947 */ /* 0x008fea000383ffff */
[----:B------:R-:W-:Y:S05]  /*7990*/  BRA `(.L_x_113) ;  /* 0xffffff9c00bc7947 */ /* 0x000fea000383ffff */
.L_x_27:
[----:B-1----:R-:W-:-:S07]  /*79a0*/  MOV R0, UR33 ;  /* 0x0000002100007c02 */ /* 0x002fce0008000f00 */
.L_x_114:
[----:B-1----:R1:W2:Y:S02]  /*79b0*/  SYNCS.PHASECHK.TRANS64.TRYWAIT P0, [R0+URZ+0x28], R3 ;  /* 0x00002803000075a7 */ /* 0x0022a400080011ff */
[----:B--2---:R-:W-:Y:S05]  /*79c0*/  @!P0 NANOSLEEP.SYNCS 0x989680 ;  /* 0x009896800000895d */ /* 0x004fea0003900000 */
[----:B------:R-:W2:Y:S02]  /*79d0*/  @!P0 SYNCS.PHASECHK.TRANS64 P0, [R0+URZ+0x28], R3 ;  /* 0x00002803000085a7 */ /* 0x000ea400080010ff */
[----:B--2---:R-:W-:Y:S05]  /*79e0*/  @!P0 BRA `(.L_x_114) ;  /* 0xfffffffc00f08947 */ /* 0x004fea000383ffff */
[----:B------:R-:W-:Y:S05]  /*79f0*/  BRA `(.L_x_26) ;  /* 0xffffffa000047947 */ /* 0x000fea000383ffff */
.L_x_34:
[----:B-1----:R-:W-:-:S07]  /*7a00*/  MOV R0, UR17 ;  /* 0x0000001100007c02 */ /* 0x002fce0008000f00 */
.L_x_115:
[----:B-1----:R1:W2:Y:S02]  /*7a10*/  SYNCS.PHASECHK.TRANS64.TRYWAIT P0, [R0+URZ+0x28], R3 ;  /* 0x00002803000075a7 */ /* 0x0022a400080011ff */
[----:B--2---:R-:W-:Y:S05]  /*7a20*/  @!P0 NANOSLEEP.SYNCS 0x989680 ;  /* 0x009896800000895d */ /* 0x004fea0003900000 */
[----:B------:R-:W2:Y:S02]  /*7a30*/  @!P0 SYNCS.PHASECHK.TRANS64 P0, [R0+URZ+0x28], R3 ;  /* 0x00002803000085a7 */ /* 0x000ea400080010ff */
[----:B--2---:R-:W-:Y:S05]  /*7a40*/  @!P0 BRA `(.L_x_115) ;  /* 0xfffffffc00f08947 */ /* 0x004fea000383ffff */
[----:B------:R-:W-:Y:S05]  /*7a50*/  BRA `(.L_x_33) ;  /* 0xffffffa000c07947 */ /* 0x000fea000383ffff */
.L_x_39:
[----:B-1----:R1:W2:Y:S02]  /*7a60*/  SYNCS.PHASECHK.TRANS64.TRYWAIT P0, [R3+URZ+0x80], R0 ;  /* 0x00008000030075a7 */ /* 0x0022a400080011ff */
[----:B--2---:R-:W-:Y:S05]  /*7a70*/  @!P0 NANOSLEEP.SYNCS 0x989680 ;  /* 0x009896800000895d */ /* 0x004fea0003900000 */
[----:B------:R-:W2:Y:S02]  /*7a80*/  @!P0 SYNCS.PHASECHK.TRANS64 P0, [R3+URZ+0x80], R0 ;  /* 0x00008000030085a7 */ /* 0x000ea400080010ff */
[----:B--2---:R-:W-:Y:S05]  /*7a90*/  @!P0 BRA `(.L_x_39) ;  /* 0xfffffffc00f08947 */ /* 0x004fea000383ffff */
[----:B------:R-:W-:Y:S05]  /*7aa0*/  BRA `(.L_x_116) ;  /* 0xffffffa400647947 */ /* 0x000fea000383ffff */
.L_x_43:
[----:B------:R-:W-:-:S07]  /*7ab0*/  MOV R0, UR4 ;  /* 0x0000000400007c02 */ /* 0x000fce0008000f00 */
.L_x_117:
[----:B-1----:R1:W2:Y:S02]  /*7ac0*/  SYNCS.PHASECHK.TRANS64.TRYWAIT P0, [R0+URZ], R2 ;  /* 0x00000002000075a7 */ /* 0x0022a400080011ff */
[----:B--2---:R-:W-:Y:S05]  /*7ad0*/  @!P0 NANOSLEEP.SYNCS 0x989680 ;  /* 0x009896800000895d */ /* 0x004fea0003900000 */
[----:B------:R-:W2:Y:S02]  /*7ae0*/  @!P0 SYNCS.PHASECHK.TRANS64 P0, [R0+URZ], R2 ;  /* 0x00000002000085a7 */ /* 0x000ea400080010ff */
[----:B--2---:R-:W-:Y:S05]  /*7af0*/  @!P0 BRA `(.L_x_117) ;  /* 0xfffffffc00f08947 */ /* 0x004fea000383ffff */
[----:B------:R-:W-:Y:S05]  /*7b00*/  BRA `(.L_x_118) ;  /* 0xffffffac000c7947 */ /* 0x000fea000383ffff */
.L_x_44:
[----:B------:R-:W-:-:S07]  /*7b10*/  MOV R0, UR5 ;  /* 0x0000000500007c02 */ /* 0x000fce0008000f00 */
.L_x_119:
[----:B-1----:R1:W2:Y:S02]  /*7b20*/  SYNCS.PHASECHK.TRANS64.TRYWAIT P0, [R0+URZ], R3 ;  /* 0x00000003000075a7 */ /* 0x0022a400080011ff */
[----:B--2---:R-:W-:Y:S05]  /*7b30*/  @!P0 NANOSLEEP.SYNCS 0x989680 ;  /* 0x009896800000895d */ /* 0x004fea0003900000 */
[----:B------:R-:W2:Y:S02]  /*7b40*/  @!P0 SYNCS.PHASECHK.TRANS64 P0, [R0+URZ], R3 ;  /* 0x00000003000085a7 */ /* 0x000ea400080010ff */
[----:B--2---:R-:W-:Y:S05]  /*7b50*/  @!P0 BRA `(.L_x_119) ;  /* 0xfffffffc00f08947 */ /* 0x004fea000383ffff */
[----:B------:R-:W-:Y:S05]  /*7b60*/  BRA `(.L_x_120) ;  /* 0xffffffac00187947 */ /* 0x000fea000383ffff */
.L_x_45:
[----:B------:R-:W-:-:S07]  /*7b70*/  MOV R0, UR5 ;  /* 0x0000000500007c02 */ /* 0x000fce0008000f00 */
.L_x_121:
[----:B-1----:R1:W2:Y:S02]  /*7b80*/  SYNCS.PHASECHK.TRANS64.TRYWAIT P0, [R0+URZ], R3 ;  /* 0x00000003000075a7 */ /* 0x0022a400080011ff */
[----:B--2---:R-:W-:Y:S05]  /*7b90*/  @!P0 NANOSLEEP.SYNCS 0x989680 ;  /* 0x009896800000895d */ /* 0x004fea0003900000 */
[----:B------:R-:W2:Y:S02]  /*7ba0*/  @!P0 SYNCS.PHASECHK.TRANS64 P0, [R0+URZ], R3 ;  /* 0x00000003000085a7 */ /* 0x000ea400080010ff */
[----:B--2---:R-:W-:Y:S05]  /*7bb0*/  @!P0 BRA `(.L_x_121) ;  /* 0xfffffffc00f08947 */ /* 0x004fea000383ffff */
[----:B------:R-:W-:Y:S05]  /*7bc0*/  BRA `(.L_x_122) ;  /* 0xffffffac00247947 */ /* 0x000fea000383ffff */
.L_x_46:
[----:B------:R-:W-:-:S07]  /*7bd0*/  MOV R0, UR5 ;  /* 0x0000000500007c02 */ /* 0x000fce0008000f00 */
.L_x_123:
[----:B-1----:R1:W2:Y:S02]  /*7be0*/  SYNCS.PHASECHK.TRANS64.TRYWAIT P0, [R0+URZ], R3 ;  /* 0x00000003000075a7 */ /* 0x0022a400080011ff */
[----:B--2---:R-:W-:Y:S05]  /*7bf0*/  @!P0 NANOSLEEP.SYNCS 0x989680 ;  /* 0x009896800000895d */ /* 0x004fea0003900000 */
[----:B------:R-:W2:Y:S02]  /*7c00*/  @!P0 SYNCS.PHASECHK.TRANS64 P0, [R0+URZ], R3 ;  /* 0x00000003000085a7 */ /* 0x000ea400080010ff */
[----:B--2---:R-:W-:Y:S05]  /*7c10*/  @!P0 BRA `(.L_x_123) ;  /* 0xfffffffc00f08947 */ /* 0x004fea000383ffff */
[----:B------:R-:W-:Y:S05]  /*7c20*/  BRA `(.L_x_124) ;  /* 0xffffffac00307947 */ /* 0x000fea000383ffff */
.L_x_49:
[----:B-1----:R1:W2:Y:S02]  /*7c30*/  SYNCS.PHASECHK.TRANS64.TRYWAIT P0, [R2+URZ+0xe0], R4 ;  /* 0x0000e004020075a7 */ /* 0x0022a400080011ff */
[----:B--2---:R-:W-:Y:S05]  /*7c40*/  @!P0 NANOSLEEP.SYNCS 0x989680 ;  /* 0x009896800000895d */ /* 0x004fea0003900000 */
[----:B------:R-:W2:Y:S02]  /*7c50*/  @!P0 SYNCS.PHASECHK.TRANS64 P0, [R2+URZ+0xe0], R4 ;  /* 0x0000e004020085a7 */ /* 0x000ea400080010ff */
[----:B--2---:R-:W-:Y:S05]  /*7c60*/  @!P0 BRA `(.L_x_49) ;  /* 0xfffffffc00f08947 */ /* 0x004fea000383ffff */
[----:B------:R-:W-:Y:S05]  /*7c70*/  BRA `(.L_x_125) ;  /* 0xffffffac008c7947 */ /* 0x000fea000383ffff */
.L_x_50:
[----:B------:R-:W-:-:S07]  /*7c80*/  MOV R2, UR4 ;  /* 0x0000000400027c02 */ /* 0x000fce0008000f00 */
.L_x_126:
[----:B-1----:R1:W2:Y:S02]  /*7c90*/  SYNCS.PHASECHK.TRANS64.TRYWAIT P0, [R2+URZ+0x90], R5 ;  /* 0x00009005020075a7 */ /* 0x0022a400080011ff */
[----:B--2---:R-:W-:Y:S05]  /*7ca0*/  @!P0 NANOSLEEP.SYNCS 0x989680 ;  /* 0x009896800000895d */ /* 0x004fea0003900000 */
[----:B------:R-:W2:Y:S02]  /*7cb0*/  @!P0 SYNCS.PHASECHK.TRANS64 P0, [R2+URZ+0x90], R5 ;  /* 0x00009005020085a7 */ /* 0x000ea400080010ff */
[----:B--2---:R-:W-:Y:S05]  /*7cc0*/  @!P0 BRA `(.L_x_126) ;  /* 0xfffffffc00f08947 */ /* 0x004fea000383ffff */
[----:B------:R-:W-:Y:S05]  /*7cd0*/  BRA `(.L_x_127) ;  /* 0xffffffac009c7947 */ /* 0x000fea000383ffff */
.L_x_51:
[----:B-1----:R1:W2:Y:S02]  /*7ce0*/  SYNCS.PHASECHK.TRANS64.TRYWAIT P1, [R2+URZ+0x80], R4 ;  /* 0x00008004020075a7 */ /* 0x0022a400080211ff */
[----:B--2---:R-:W-:Y:S05]  /*7cf0*/  @!P1 NANOSLEEP.SYNCS 0x989680 ;  /* 0x009896800000995d */ /* 0x004fea0003900000 */
[----:B------:R-:W2:Y:S02]  /*7d00*/  @!P1 SYNCS.PHASECHK.TRANS64 P1, [R2+URZ+0x80], R4 ;  /* 0x00008004020095a7 */ /* 0x000ea400080210ff */
[----:B--2---:R-:W-:Y:S05]  /*7d10*/  @!P1 BRA `(.L_x_51) ;  /* 0xfffffffc00f09947 */ /* 0x004fea000383ffff */
[----:B------:R-:W-:Y:S05]  /*7d20*/  BRA `(.L_x_128) ;  /* 0xffffffac00cc7947 */ /* 0x000fea000383ffff */
.L_x_54:
[----:B------:R-:W-:-:S07]  /*7d30*/  MOV R0, UR4 ;  /* 0x0000000400007c02 */ /* 0x000fce0008000f00 */
.L_x_129:
[----:B-1----:R1:W2:Y:S02]  /*7d40*/  SYNCS.PHASECHK.TRANS64.TRYWAIT P0, [R0+URZ+0x90], R2 ;  /* 0x00009002000075a7 */ /* 0x0022a400080011ff */
[----:B--2---:R-:W-:Y:S05]  /*7d50*/  @!P0 NANOSLEEP.SYNCS 0x989680 ;  /* 0x009896800000895d */ /* 0x004fea0003900000 */
[----:B------:R-:W2:Y:S02]  /*7d60*/  @!P0 SYNCS.PHASECHK.TRANS64 P0, [R0+URZ+0x90], R2 ;  /* 0x00009002000085a7 */ /* 0x000ea400080010ff */
[----:B--2---:R-:W-:Y:S05]  /*7d70*/  @!P0 BRA `(.L_x_129) ;  /* 0xfffffffc00f08947 */ /* 0x004fea000383ffff */
[----:B------:R-:W-:Y:S05]  /*7d80*/  BRA `(.L_x_53) ;  /* 0xffffffb000207947 */ /* 0x000fea000383ffff */
.L_x_61:
[----:B-1----:R1:W2:Y:S02]  /*7d90*/  SYNCS.PHASECHK.TRANS64.TRYWAIT P1, [R0+URZ+0x80], R2 ;  /* 0x00008002000075a7 */ /* 0x0022a400080211ff */
[----:B--2---:R-:W-:Y:S05]  /*7da0*/  @!P1 NANOSLEEP.SYNCS 0x989680 ;  /* 0x009896800000995d */ /* 0x004fea0003900000 */
[----:B------:R-:W2:Y:S02]  /*7db0*/  @!P1 SYNCS.PHASECHK.TRANS64 P1, [R0+URZ+0x80], R2 ;  /* 0x00008002000095a7 */ /* 0x000ea400080210ff */
[----:B--2---:R-:W-:Y:S05]  /*7dc0*/  @!P1 BRA `(.L_x_61) ;  /* 0xfffffffc00f09947 */ /* 0x004fea000383ffff */
[----:B------:R-:W-:Y:S05]  /*7dd0*/  BRA `(.L_x_130) ;  /* 0xffffffb400947947 */ /* 0x000fea000383ffff */
.L_x_62:
[----:B------:R-:W-:-:S07]  /*7de0*/  MOV R2, UR31 ;  /* 0x0000001f00027c02 */ /* 0x000fce0008000f00 */
.L_x_131:
[----:B-1----:R1:W2:Y:S02]  /*7df0*/  SYNCS.PHASECHK.TRANS64.TRYWAIT P0, [R2+URZ+0xc0], R0 ;  /* 0x0000c000020075a7 */ /* 0x0022a400080011ff */
[----:B--2---:R-:W-:Y:S05]  /*7e00*/  @!P0 NANOSLEEP.SYNCS 0x989680 ;  /* 0x009896800000895d */ /* 0x004fea0003900000 */
[----:B------:R-:W2:Y:S02]  /*7e10*/  @!P0 SYNCS.PHASECHK.TRANS64 P0, [R2+URZ+0xc0], R0 ;  /* 0x0000c000020085a7 */ /* 0x000ea400080010ff */
[----:B--2---:R-:W-:Y:S05]  /*7e20*/  @!P0 BRA `(.L_x_131) ;  /* 0xfffffffc00f08947 */ /* 0x004fea000383ffff */
[----:B------:R-:W-:Y:S05]  /*7e30*/  BRA `(.L_x_132) ;  /* 0xffffffb400e47947 */ /* 0x000fea000383ffff */
.L_x_65:
[----:B------:R-:W-:Y:S07]  /*7e40*/  MOV R0, UR5 ;  /* 0x0000000500007c02 */ /* 0x000fee0008000f00 */
.L_x_133:
[----:B-1----:R1:W2:Y:S02]  /*7e50*/  SYNCS.PHASECHK.TRANS64.TRYWAIT P0, [R0+URZ], R2 ;  /* 0x00000002000075a7 */ /* 0x0022a400080011ff */
[----:B--2---:R-:W-:Y:S05]  /*7e60*/  @!P0 NANOSLEEP.SYNCS 0x989680 ;  /* 0x009896800000895d */ /* 0x004fea0003900000 */
[----:B------:R-:W2:Y:S02]  /*7e70*/  @!P0 SYNCS.PHASECHK.TRANS64 P0, [R0+URZ], R2 ;  /* 0x00000002000085a7 */ /* 0x000ea400080010ff */
[----:B--2---:R-:W-:Y:S05]  /*7e80*/  @!P0 BRA `(.L_x_133) ;  /* 0xfffffffc00f08947 */ /* 0x004fea000383ffff */
[----:B------:R-:W-:Y:S05]  /*7e90*/  BRA `(.L_x_64) ;  /* 0xffffffb800007947 */ /* 0x000fea000383ffff */
.L_x_68:
[----:B------:R-:W-:-:S07]  /*7ea0*/  MOV R0, UR4 ;  /* 0x0000000400007c02 */ /* 0x000fce0008000f00 */
.L_x_134:
[----:B--2---:R2:W4:Y:S02]  /*7eb0*/  SYNCS.PHASECHK.TRANS64.TRYWAIT P0, [R0+URZ], R2 ;  /* 0x00000002000075a7 */ /* 0x00452400080011ff */
[----:B----4-:R-:W-:Y:S05]  /*7ec0*/  @!P0 NANOSLEEP.SYNCS 0x989680 ;  /* 0x009896800000895d */ /* 0x010fea0003900000 */
[----:B------:R-:W4:Y:S02]  /*7ed0*/  @!P0 SYNCS.PHASECHK.TRANS64 P0, [R0+URZ], R2 ;  /* 0x00000002000085a7 */ /* 0x000f2400080010ff */
[----:B----4-:R-:W-:Y:S05]  /*7ee0*/  @!P0 BRA `(.L_x_134) ;  /* 0xfffffffc00f08947 */ /* 0x010fea000383ffff */
[----:B------:R-:W-:Y:S05]  /*7ef0*/  BRA `(.L_x_135) ;  /* 0xffffffb800dc7947 */ /* 0x000fea000383ffff */
.L_x_69:
[----:B------:R-:W-:-:S07]  /*7f00*/  MOV R0, UR5 ;  /* 0x0000000500007c02 */ /* 0x000fce0008000f00 */
.L_x_136:
[----:B-1----:R1:W2:Y:S02]  /*7f10*/  SYNCS.PHASECHK.TRANS64.TRYWAIT P0, [R0+URZ], R3 ;  /* 0x00000003000075a7 */ /* 0x0022a400080011ff */
[----:B--2---:R-:W-:Y:S05]  /*7f20*/  @!P0 NANOSLEEP.SYNCS 0x989680 ;  /* 0x009896800000895d */ /* 0x004fea0003900000 */
[----:B------:R-:W2:Y:S02]  /*7f30*/  @!P0 SYNCS.PHASECHK.TRANS64 P0, [R0+URZ], R3 ;  /* 0x00000003000085a7 */ /* 0x000ea400080010ff */
[----:B--2---:R-:W-:Y:S05]  /*7f40*/  @!P0 BRA `(.L_x_136) ;  /* 0xfffffffc00f08947 */ /* 0x004fea000383ffff */
[----:B------:R-:W-:Y:S05]  /*7f50*/  BRA `(.L_x_137) ;  /* 0xffffffb800e87947 */ /* 0x000fea000383ffff */
.L_x_70:
[----:B------:R-:W-:-:S07]  /*7f60*/  MOV R0, UR5 ;  /* 0x0000000500007c02 */ /* 0x000fce0008000f00 */
.L_x_138:
[----:B-1----:R1:W2:Y:S02]  /*7f70*/  SYNCS.PHASECHK.TRANS64.TRYWAIT P0, [R0+URZ], R3 ;  /* 0x00000003000075a7 */ /* 0x0022a400080011ff */
[----:B--2---:R-:W-:Y:S05]  /*7f80*/  @!P0 NANOSLEEP.SYNCS 0x989680 ;  /* 0x009896800000895d */ /* 0x004fea0003900000 */
[----:B------:R-:W2:Y:S02]  /*7f90*/  @!P0 SYNCS.PHASECHK.TRANS64 P0, [R0+URZ], R3 ;  /* 0x00000003000085a7 */ /* 0x000ea400080010ff */
[----:B--2---:R-:W-:Y:S05]  /*7fa0*/  @!P0 BRA `(.L_x_138) ;  /* 0xfffffffc00f08947 */ /* 0x004fea000383ffff */
[----:B------:R-:W-:Y:S05]  /*7fb0*/  BRA `(.L_x_139) ;  /* 0xffffffb800f47947 */ /* 0x000fea000383ffff */
.L_x_71:
[----:B-1----:R-:W-:-:S07]  /*7fc0*/  MOV R0, UR4 ;  /* 0x0000000400007c02 */ /* 0x002fce0008000f00 */
.L_x_140:
[----:B-1----:R1:W2:Y:S02]  /*7fd0*/  SYNCS.PHASECHK.TRANS64.TRYWAIT P0, [R0+URZ], R2 ;  /* 0x00000002000075a7 */ /* 0x0022a400080011ff */
[----:B--2---:R-:W-:Y:S05]  /*7fe0*/  @!P0 NANOSLEEP.SYNCS 0x989680 ;  /* 0x009896800000895d */ /* 0x004fea0003900000 */
[----:B------:R-:W2:Y:S02]  /*7ff0*/  @!P0 SYNCS.PHASECHK.TRANS64 P0, [R0+URZ], R2 ;  /* 0x00000002000085a7 */ /* 0x000ea400080010ff */
[----:B--2---:R-:W-:Y:S05]  /*8000*/  @!P0 BRA `(.L_x_140) ;  /* 0xfffffffc00f08947 */ /* 0x004fea000383ffff */
[----:B------:R-:W-:Y:S05]  /*8010*/  BRA `(.L_x_141) ;  /* 0xffffffbc00007947 */ /* 0x000fea000383ffff */
.L_x_76:
[----:B--2---:R2:W3:Y:S02]  /*8020*/  SYNCS.PHASECHK.TRANS64.TRYWAIT P0, [R12+URZ+0x80], R0 ;  /* 0x000080000c0075a7 */ /* 0x0044e400080011ff */
[----:B---3--:R-:W-:Y:S05]  /*8030*/  @!P0 NANOSLEEP.SYNCS 0x989680 ;  /* 0x009896800000895d */ /* 0x008fea0003900000 */
[----:B------:R-:W3:Y:S02]  /*8040*/  @!P0 SYNCS.PHASECHK.TRANS64 P0, [R12+URZ+0x80], R0 ;  /* 0x000080000c0085a7 */ /* 0x000ee400080010ff */
[----:B---3--:R-:W-:Y:S05]  /*8050*/  @!P0 BRA `(.L_x_76) ;  /* 0xfffffffc00f08947 */ /* 0x008fea000383ffff */
[----:B------:R-:W-:Y:S05]  /*8060*/  BRA `(.L_x_142) ;  /* 0xffffffc000187947 */ /* 0x000fea000383ffff */
.L_x_79:
[----:B-1----:R-:W-:Y:S07]  /*8070*/  MOV R0, UR21 ;  /* 0x0000001500007c02 */ /* 0x002fee0008000f00 */
.L_x_143:
[----:B-1----:R1:W2:Y:S02]  /*8080*/  SYNCS.PHASECHK.TRANS64.TRYWAIT P2, [R0+URZ+0x78], R6 ;  /* 0x00007806000075a7 */ /* 0x0022a400080411ff */
[----:B--2---:R-:W-:Y:S05]  /*8090*/  @!P2 NANOSLEEP.SYNCS 0x989680 ;  /* 0x009896800000a95d */ /* 0x004fea0003900000 */
[----:B------:R-:W2:Y:S02]  /*80a0*/  @!P2 SYNCS.PHASECHK.TRANS64 P2, [R0+URZ+0x78], R6 ;  /* 0x000078060000a5a7 */ /* 0x000ea400080410ff */
[----:B--2---:R-:W-:Y:S05]  /*80b0*/  @!P2 BRA `(.L_x_143) ;  /* 0xfffffffc00f0a947 */ /* 0x004fea000383ffff */
[----:B------:R-:W-:Y:S05]  /*80c0*/  BRA `(.L_x_78) ;  /* 0xffffffc400807947 */ /* 0x000fea000383ffff */
.L_x_82:
[----:B------:R-:W-:Y:S07]  /*80d0*/  MOV R0, UR21 ;  /* 0x0000001500007c02 */ /* 0x000fee0008000f00 */
.L_x_144:
[----:B-1----:R1:W2:Y:S02]  /*80e0*/  SYNCS.PHASECHK.TRANS64.TRYWAIT P0, [R0+URZ+0x60], R9 ;  /* 0x00006009000075a7 */ /* 0x0022a400080011ff */
[----:B--2---:R-:W-:Y:S05]  /*80f0*/  @!P0 NANOSLEEP.SYNCS 0x989680 ;  /* 0x009896800000895d */ /* 0x004fea0003900000 */
[----:B------:R-:W2:Y:S02]  /*8100*/  @!P0 SYNCS.PHASECHK.TRANS64 P0, [R0+URZ+0x60], R9 ;  /* 0x00006009000085a7 */ /* 0x000ea400080010ff */
[----:B--2---:R-:W-:Y:S05]  /*8110*/  @!P0 BRA `(.L_x_144) ;  /* 0xfffffffc00f08947 */ /* 0x004fea000383ffff */
[----:B------:R-:W-:Y:S05]  /*8120*/  BRA `(.L_x_145) ;  /* 0xffffffc400dc7947 */ /* 0x000fea000383ffff */
.L_x_83:
[----:B------:R-:W-:Y:S07]  /*8130*/  MOV R0, UR21 ;  /* 0x0000001500007c02 */ /* 0x000fee0008000f00 */
.L_x_146:
[----:B-1----:R1:W2:Y:S02]  /*8140*/  SYNCS.PHASECHK.TRANS64.TRYWAIT P0, [R0+URZ+0x68], R9 ;  /* 0x00006809000075a7 */ /* 0x0022a400080011ff */
[----:B--2---:R-:W-:Y:S05]  /*8150*/  @!P0 NANOSLEEP.SYNCS 0x989680 ;  /* 0x009896800000895d */ /* 0x004fea0003900000 */
[----:B------:R-:W2:Y:S02]  /*8160*/  @!P0 SYNCS.PHASECHK.TRANS64 P0, [R0+URZ+0x68], R9 ;  /* 0x00006809000085a7 */ /* 0x000ea400080010ff */
[----:B--2---:R-:W-:Y:S05]  /*8170*/  @!P0 BRA `(.L_x_146) ;  /* 0xfffffffc00f08947 */ /* 0x004fea000383ffff */
[----:B------:R-:W-:Y:S05]  /*8180*/  BRA `(.L_x_147) ;  /* 0xffffffc800187947 */ /* 0x000fea000383ffff */
.L_x_85:
[----:B------:R-:W-:-:S07]  /*8190*/  MOV R0, UR21 ;  /* 0x0000001500007c02 */ /* 0x000fce0008000f00 */
.L_x_148:
[----:B-1----:R1:W3:Y:S02]  /*81a0*/  SYNCS.PHASECHK.TRANS64.TRYWAIT P0, [R0+URZ+0x60], R2 ;  /* 0x00006002000075a7 */ /* 0x0022e400080011ff */
[----:B---3--:R-:W-:Y:S05]  /*81b0*/  @!P0 NANOSLEEP.SYNCS 0x989680 ;  /* 0x009896800000895d */ /* 0x008fea0003900000 */
[----:B------:R-:W3:Y:S02]  /*81c0*/  @!P0 SYNCS.PHASECHK.TRANS64 P0, [R0+URZ+0x60], R2 ;  /* 0x00006002000085a7 */ /* 0x000ee400080010ff */
[----:B---3--:R-:W-:Y:S05]  /*81d0*/  @!P0 BRA `(.L_x_148) ;  /* 0xfffffffc00f08947 */ /* 0x008fea000383ffff */
[----:B------:R-:W-:Y:S05]  /*81e0*/  BRA `(.L_x_149) ;  /* 0xffffffc8008c7947 */ /* 0x000fea000383ffff */
.L_x_87:
[----:B-1----:R1:W2:Y:S02]  /*81f0*/  SYNCS.PHASECHK.TRANS64.TRYWAIT P0, [R3+URZ+0x80], R0 ;  /* 0x00008000030075a7 */ /* 0x0022a400080011ff */
[----:B--2---:R-:W-:Y:S05]  /*8200*/  @!P0 NANOSLEEP.SYNCS 0x989680 ;  /* 0x009896800000895d */ /* 0x004fea0003900000 */
[----:B------:R-:W2:Y:S02]  /*8210*/  @!P0 SYNCS.PHASECHK.TRANS64 P0, [R3+URZ+0x80], R0 ;  /* 0x00008000030085a7 */ /* 0x000ea400080010ff */
[----:B--2---:R-:W-:Y:S05]  /*8220*/  @!P0 BRA `(.L_x_87) ;  /* 0xfffffffc00f08947 */ /* 0x004fea000383ffff */
[----:B------:R-:W-:Y:S05]  /*8230*/  BRA `(.L_x_150) ;  /* 0xffffffcc004c7947 */ /* 0x000fea000383ffff */
.L_x_98:
[----:B-1----:R1:W2:Y:S02]  /*8240*/  SYNCS.PHASECHK.TRANS64.TRYWAIT P1, [R3+URZ+0x50], R0 ;  /* 0x00005000030075a7 */ /* 0x0022a400080211ff */
[----:B--2---:R-:W-:Y:S05]  /*8250*/  @!P1 NANOSLEEP.SYNCS 0x989680 ;  /* 0x009896800000995d */ /* 0x004fea0003900000 */
[----:B------:R-:W2:Y:S02]  /*8260*/  @!P1 SYNCS.PHASECHK.TRANS64 P1, [R3+URZ+0x50], R0 ;  /* 0x00005000030095a7 */ /* 0x000ea400080210ff */
[----:B--2---:R-:W-:Y:S05]  /*8270*/  @!P1 BRA `(.L_x_98) ;  /* 0xfffffffc00f09947 */ /* 0x004fea000383ffff */
[----:B------:R-:W-:Y:S05]  /*8280*/  BRA `(.L_x_97) ;  /* 0xffffffd800bc7947 */ /* 0x000fea000383ffff */
.L_x_100:
[----:B-1----:R1:W2:Y:S02]  /*8290*/  SYNCS.PHASECHK.TRANS64.TRYWAIT P0, [R43+URZ+0xa0], R4 ;  /* 0x0000a0042b0075a7 */ /* 0x0022a400080011ff */
[----:B--2---:R-:W-:Y:S05]  /*82a0*/  @!P0 NANOSLEEP.SYNCS 0x989680 ;  /* 0x009896800000895d */ /* 0x004fea0003900000 */
[----:B------:R-:W2:Y:S02]  /*82b0*/  @!P0 SYNCS.PHASECHK.TRANS64 P0, [R43+URZ+0xa0], R4 ;  /* 0x0000a0042b0085a7 */ /* 0x000ea400080010ff */
[----:B--2---:R-:W-:Y:S05]  /*82c0*/  @!P0 BRA `(.L_x_100) ;  /* 0xfffffffc00f08947 */ /* 0x004fea000383ffff */
[----:B------:R-:W-:Y:S05]  /*82d0*/  BRA `(.L_x_99) ;  /* 0xffffffdc00107947 */ /* 0x000fea000383ffff */
.L_x_108:
[----:B--2---:R2:W3:Y:S02]  /*82e0*/  SYNCS.PHASECHK.TRANS64.TRYWAIT P0, [R3+URZ+0x50], R0 ;  /* 0x00005000030075a7 */ /* 0x0044e400080011ff */
[----:B---3--:R-:W-:Y:S05]  /*82f0*/  @!P0 NANOSLEEP.SYNCS 0x989680 ;  /* 0x009896800000895d */ /* 0x008fea0003900000 */
[----:B------:R-:W3:Y:S02]  /*8300*/  @!P0 SYNCS.PHASECHK.TRANS64 P0, [R3+URZ+0x50], R0 ;  /* 0x00005000030085a7 */ /* 0x000ee400080010ff */
[----:B---3--:R-:W-:Y:S05]  /*8310*/  @!P0 BRA `(.L_x_108) ;  /* 0xfffffffc00f08947 */ /* 0x008fea000383ffff */
[----:B------:R-:W-:Y:S05]  /*8320*/  BRA `(.L_x_107) ;  /* 0xffffffe800047947 */ /* 0x000fea000383ffff */
        .weak           $__internal_0_$__cuda_sm10x_tcgen05_guardrail_trap_col_being_dealloced_not_returned_by_alloc
        .type           $__internal_0_$__cuda_sm10x_tcgen05_guardrail_trap_col_being_dealloced_not_returned_by_alloc,@function
        .size           $__internal_0_$__cuda_sm10x_tcgen05_guardrail_trap_col_being_dealloced_not_returned_by_alloc,($__internal_1_$__cuda_sm10x_tcgen05_guardrail_trap_phase_invalid_during_alloc - $__internal_0_$__cuda_sm10x_tcgen05_guardrail_trap_col_being_dealloced_not_returned_by_alloc)
$__internal_0_$__cuda_sm10x_tcgen05_guardrail_trap_col_being_dealloced_not_returned_by_alloc:
[----:B------:R-:W-:Y:S05]  /*8330*/  BPT.TRAP 0x1 ;  /* 0x000000040000795c */ /* 0x000fea0000300000 */
[----:B------:R-:W-:-:S04]  /*8340*/  HFMA2 R3, -RZ, RZ, 0, 0 ;  /* 0x00000000ff037431 */ /* 0x000fc800000001ff */
[----:B------:R-:W-:Y:S05]  /*8350*/  RET.REL.NODEC R2 `(_ZN7cutlass13device_kernelINS_4gemm6kernel13GemmUniversalIN4cute5tupleIJiiiiEEENS1_10collective13CollectiveMmaINS1_35MainloopSm100TmaUmmaWarpSpecializedILi5ELi2ELi4ENS5_IJNS4_1CILi1EEENSA_ILi2EEESB_EEEEENS5_IJNSA_ILi64EEENSA_ILi128EEESG_EEEaNS5_IJlSB_lEEEaSI_NS4_8TiledMMAINS4_8MMA_AtomIJNS4_15SM100_MMA_S8_SSIaaiLi64ELi128ELNS4_4UMMA5MajorE0ELSN_0ELNSM_8SaturateE0EEEEEENS4_6LayoutINS5_IJSB_SB_SB_EEENS5_IJNSA_ILi0EEEST_ST_EEEEENS5_IJNS4_10UnderscoreESW_SW_EEEEENS4_23SM90_TMA_LOAD_MULTICASTENS4_14ComposedLayoutINS4_7SwizzleILi3ELi4ELi3EEENS4_18smem_ptr_flag_bitsILi8EEENSR_INS5_IJNSA_ILi8EEESG_EEENS5_IJSG_SB_EEEEEEEvNS4_8identityENS4_13SM90_TMA_LOADES19_vS1A_EENS_8epilogue10collective18CollectiveEpilogueINS1D_23Sm100TmaWarpSpecializedILi2ELi2ELi32ELb0ELb0EEEJSH_NS5_IJNSR_ISF_SB_EES1I_EEEaSI_aSI_NS1D_6fusion15FusionCallbacksIS1H_NS1K_17LinearCombinationIaiaiLNS_15FloatRoundStyleE2EEESH_S1J_JEEENS4_5SM1004TMEM4LOAD26SM100_TMEM_LOAD_16dp32b32xES1B_NS10_INS11_ILi2ELi4ELi3EEES14_NSR_INS5_IJS15_SF_EEENS5_IJSF_SB_EEEEEEENS4_39AutoVectorizingCopyWithAssumedAlignmentILi128EEENS4_14SM90_TMA_STOREES1Y_S20_S20_EEEvvEEEEvNT_6ParamsE) ;  /* 0xffffff7c02287950 */ /* 0x000fea0003c3ffff */
        .weak           $__internal_1_$__cuda_sm10x_tcgen05_guardrail_trap_phase_invalid_during_alloc
        .type           $__internal_1_$__cuda_sm10x_tcgen05_guardrail_trap_phase_invalid_during_alloc,@function
        .size           $__internal_1_$__cuda_sm10x_tcgen05_guardrail_trap_phase_invalid_during_alloc,($__internal_2_$__cuda_sm10x_tcgen05_guardrail_trap_unallocated_columns_being_dealloced - $__internal_1_$__cuda_sm10x_tcgen05_guardrail_trap_phase_invalid_during_alloc)
$__internal_1_$__cuda_sm10x_tcgen05_guardrail_trap_phase_invalid_during_alloc:
[----:B------:R-:W-:Y:S05]  /*8360*/  BPT.TRAP 0x1 ;  /* 0x000000040000795c */ /* 0x000fea0000300000 */
[----:B------:R-:W-:-:S04]  /*8370*/  MOV R5, 0x0 ;  /* 0x0000000000057802 */ /* 0x000fc80000000f00 */
[----:B------:R-:W-:Y:S05]  /*8380*/  RET.REL.NODEC R4 `(_ZN7cutlass13device_kernelINS_4gemm6kernel13GemmUniversalIN4cute5tupleIJiiiiEEENS1_10collective13CollectiveMmaINS1_35MainloopSm100TmaUmmaWarpSpecializedILi5ELi2ELi4ENS5_IJNS4_1CILi1EEENSA_ILi2EEESB_EEEEENS5_IJNSA_ILi64EEENSA_ILi128EEESG_EEEaNS5_IJlSB_lEEEaSI_NS4_8TiledMMAINS4_8MMA_AtomIJNS4_15SM100_MMA_S8_SSIaaiLi64ELi128ELNS4_4UMMA5MajorE0ELSN_0ELNSM_8SaturateE0EEEEEENS4_6LayoutINS5_IJSB_SB_SB_EEENS5_IJNSA_ILi0EEEST_ST_EEEEENS5_IJNS4_10UnderscoreESW_SW_EEEEENS4_23SM90_TMA_LOAD_MULTICASTENS4_14ComposedLayoutINS4_7SwizzleILi3ELi4ELi3EEENS4_18smem_ptr_flag_bitsILi8EEENSR_INS5_IJNSA_ILi8EEESG_EEENS5_IJSG_SB_EEEEEEEvNS4_8identityENS4_13SM90_TMA_LOADES19_vS1A_EENS_8epilogue10collective18CollectiveEpilogueINS1D_23Sm100TmaWarpSpecializedILi2ELi2ELi32ELb0ELb0EEEJSH_NS5_IJNSR_ISF_SB_EES1I_EEEaSI_aSI_NS1D_6fusion15FusionCallbacksIS1H_NS1K_17LinearCombinationIaiaiLNS_15FloatRoundStyleE2EEESH_S1J_JEEENS4_5SM1004TMEM4LOAD26SM100_TMEM_LOAD_16dp32b32xES1B_NS10_INS11_ILi2ELi4ELi3EEES14_NSR_INS5_IJS15_SF_EEENS5_IJSF_SB_EEEEEEENS4_39AutoVectorizingCopyWithAssumedAlignmentILi128EEENS4_14SM90_TMA_STOREES1Y_S20_S20_EEEvvEEEEvNT_6ParamsE) ;  /* 0xffffff7c041c7950 */ /* 0x000fea0003c3ffff */
        .weak           $__internal_2_$__cuda_sm10x_tcgen05_guardrail_trap_unallocated_columns_being_dealloced
        .type           $__internal_2_$__cuda_sm10x_tcgen05_guardrail_trap_unallocated_columns_being_dealloced,@function
        .size           $__internal_2_$__cuda_sm10x_tcgen05_guardrail_trap_unallocated_columns_being_dealloced,(.L_x_152 - $__internal_2_$__cuda_sm10x_tcgen05_guardrail_trap_unallocated_columns_being_dealloced)
$__internal_2_$__cuda_sm10x_tcgen05_guardrail_trap_unallocated_columns_being_dealloced:
[----:B------:R-:W-:Y:S05]  /*8390*/  BPT.TRAP 0x1 ;  /* 0x000000040000795c */ /* 0x000fea0000300000 */
[----:B------:R-:W-:-:S04]  /*83a0*/  HFMA2 R3, -RZ, RZ, 0, 0 ;  /* 0x00000000ff037431 */ /* 0x000fc800000001ff */
[----:B------:R-:W-:Y:S05]  /*83b0*/  RET.REL.NODEC R2 `(_ZN7cutlass13device_kernelINS_4gemm6kernel13GemmUniversalIN4cute5tupleIJiiiiEEENS1_10collective13CollectiveMmaINS1_35MainloopSm100TmaUmmaWarpSpecializedILi5ELi2ELi4ENS5_IJNS4_1CILi1EEENSA_ILi2EEESB_EEEEENS5_IJNSA_ILi64EEENSA_ILi128EEESG_EEEaNS5_IJlSB_lEEEaSI_NS4_8TiledMMAINS4_8MMA_AtomIJNS4_15SM100_MMA_S8_SSIaaiLi64ELi128ELNS4_4UMMA5MajorE0ELSN_0ELNSM_8SaturateE0EEEEEENS4_6LayoutINS5_IJSB_SB_SB_EEENS5_IJNSA_ILi0EEEST_ST_EEEEENS5_IJNS4_10UnderscoreESW_SW_EEEEENS4_23SM90_TMA_LOAD_MULTICASTENS4_14ComposedLayoutINS4_7SwizzleILi3ELi4ELi3EEENS4_18smem_ptr_flag_bitsILi8EEENSR_INS5_IJNSA_ILi8EEESG_EEENS5_IJSG_SB_EEEEEEEvNS4_8identityENS4_13SM90_TMA_LOADES19_vS1A_EENS_8epilogue10collective18CollectiveEpilogueINS1D_23Sm100TmaWarpSpecializedILi2ELi2ELi32ELb0ELb0EEEJSH_NS5_IJNSR_ISF_SB_EES1I_EEEaSI_aSI_NS1D_6fusion15FusionCallbacksIS1H_NS1K_17LinearCombinationIaiaiLNS_15FloatRoundStyleE2EEESH_S1J_JEEENS4_5SM1004TMEM4LOAD26SM100_TMEM_LOAD_16dp32b32xES1B_NS10_INS11_ILi2ELi4ELi3EEES14_NSR_INS5_IJS15_SF_EEENS5_IJSF_SB_EEEEEEENS4_39AutoVectorizingCopyWithAssumedAlignmentILi128EEENS4_14SM90_TMA_STOREES1Y_S20_S20_EEEvvEEEEvNT_6ParamsE) ;  /* 0xffffff7c02107950 */ /* 0x000fea0003c3ffff */
.L_x_151:
[----:B------:R-:W-:-:S00]  /*83c0*/  BRA `(.L_x_151) ;  /* 0xfffffffc00fc7947 */ /* 0x000fc0000383ffff */
[----:B------:R-:W-:-:S00]  /*83d0*/  NOP ;  /* 0x0000000000007918 */ /* 0x000fc00000000000 */
        /* <DEDUP_REMOVED lines=10> */
.L_x_152:


//--------------------- .nv.global.init           --------------------------
	.section	.nv.global.init,"aw",@progbits
.nv.global.init:
	.type		$str$27,@object
	.size		$str$27,($str$28 - $str$27)
$str$27:
        /*0000*/ 	.byte	0x28, 0x61, 0x64, 0x64, 0x72, 0x65, 0x73, 0x73, 0x20, 0x26, 0x20, 0x6d, 0x61, 0x73, 0x6b, 0x29
        /*0010*/ 	.byte	0x20, 0x3d, 0x3d, 0x20, 0x30, 0x00
	.type		$str$28,@object
	.size		$str$28,($str$26 - $str$28)
$str$28:
        /*0016*/ 	.byte	0x2f, 0x74, 0x6d, 0x70, 0x2f, 0x63, 0x75, 0x74, 0x6c, 0x61, 0x73, 0x73, 0x5f, 0x73, 0x77, 0x65
        /*0026*/ 	.byte	0x65, 0x70, 0x5f, 0x73, 0x72, 0x63, 0x2f, 0x69, 0x6e, 0x63, 0x6c, 0x75, 0x64, 0x65, 0x2f, 0x63
        /*0036*/ 	.byte	0x75, 0x74, 0x65, 0x2f, 0x70, 0x6f, 0x69, 0x6e, 0x74, 0x65, 0x72, 0x5f, 0x66, 0x6c, 0x61, 0x67
        /*0046*/ 	.byte	0x67, 0x65, 0x64, 0x2e, 0x68, 0x70, 0x70, 0x00
	.type		$str$26,@object
	.size		$str$26,($str$25 - $str$26)
$str$26:
        /*004e*/ 	.byte	0x2f, 0x74, 0x6d, 0x70, 0x2f, 0x63, 0x75, 0x74, 0x6c, 0x61, 0x73, 0x73, 0x5f, 0x73, 0x77, 0x65
        /*005e*/ 	.byte	0x65, 0x70, 0x5f, 0x73, 0x72, 0x63, 0x2f, 0x69, 0x6e, 0x63, 0x6c, 0x75, 0x64, 0x65, 0x2f, 0x63
        /*006e*/ 	.byte	0x75, 0x74, 0x65, 0x2f, 0x61, 0x74, 0x6f, 0x6d, 0x2f, 0x63, 0x6f, 0x70, 0x79, 0x5f, 0x74, 0x72
        /*007e*/ 	.byte	0x61, 0x69, 0x74, 0x73, 0x5f, 0x73, 0x6d, 0x31, 0x30, 0x30, 0x2e, 0x68, 0x70, 0x70, 0x00
	.type		$str$25,@object
	.size		$str$25,(__unnamed_1 - $str$25)
$str$25:
        /*008d*/ 	.byte	0x28, 0x28, 0x75, 0x69, 0x6e, 0x74, 0x33, 0x32, 0x5f, 0x74, 0x28, 0x74, 0x68, 0x72, 0x65, 0x61
        /*009d*/ 	.byte	0x64, 0x49, 0x64, 0x78, 0x2e, 0x78, 0x29, 0x20, 0x2f, 0x20, 0x33, 0x32, 0x29, 0x20, 0x25, 0x20
        /*00ad*/ 	.byte	0x34, 0x29, 0x20, 0x3d, 0x3d, 0x20, 0x28, 0x28, 0x28, 0x74, 0x6d, 0x65, 0x6d, 0x5f, 0x61, 0x64
        /*00bd*/ 	.byte	0x64, 0x72, 0x20, 0x3e, 0x3e, 0x20, 0x31, 0x36, 0x29, 0x20, 0x2f, 0x20, 0x33, 0x32, 0x29, 0x20
        /*00cd*/ 	.byte	0x25, 0x20, 0x34, 0x29, 0x00
	.type		__unnamed_1,@object
	.size		__unnamed_1,(__unnamed_2 - __unnamed_1)
__unnamed_1:
        /*00d2*/ 	.byte	0x61, 0x75, 0x74, 0x6f, 0x20, 0x63, 0x75, 0x74, 0x65, 0x3a, 0x3a, 0x61, 0x73, 0x5f, 0x70, 0x6f
        /* <DEDUP_REMOVED lines=24> */
        /*0262*/ 	.byte	0x00
	.type		__unnamed_2,@object
	.size		__unnamed_2,(.L_2 - __unnamed_2)
__unnamed_2:
        /* <DEDUP_REMOVED lines=41> */
.L_2:


//--------------------- .nv.shared._ZN7cutlass13device_kernelINS_4gemm6kernel13GemmUniversalIN4cute5tupleIJiiiiEEENS1_10collective13CollectiveMmaINS1_35MainloopSm100TmaUmmaWarpSpecializedILi5ELi2ELi4ENS5_IJNS4_1CILi1EEENSA_ILi2EEESB_EEEEENS5_IJNSA_ILi64EEENSA_ILi128EEESG_EEEaNS5_IJlSB_lEEEaSI_NS4_8TiledMMAINS4_8MMA_AtomIJNS4_15SM100_MMA_S8_SSIaaiLi64ELi128ELNS4_4UMMA5MajorE0ELSN_0ELNSM_8SaturateE0EEEEEENS4_6LayoutINS5_IJSB_SB_SB_EEENS5_IJNSA_ILi0EEEST_ST_EEEEENS5_IJNS4_10UnderscoreESW_SW_EEEEENS4_23SM90_TMA_LOAD_MULTICASTENS4_14ComposedLayoutINS4_7SwizzleILi3ELi4ELi3EEENS4_18smem_ptr_flag_bitsILi8EEENSR_INS5_IJNSA_ILi8EEESG_EEENS5_IJSG_SB_EEEEEEEvNS4_8identityENS4_13SM90_TMA_LOADES19_vS1A_EENS_8epilogue10collective18CollectiveEpilogueINS1D_23Sm100TmaWarpSpecializedILi2ELi2ELi32ELb0ELb0EEEJSH_NS5_IJNSR_ISF_SB_EES1I_EEEaSI_aSI_NS1D_6fusion15FusionCallbacksIS1H_NS1K_17LinearCombinationIaiaiLNS_15FloatRoundStyleE2EEESH_S1J_JEEENS4_5SM1004TMEM4LOAD26SM100_TMEM_LOAD_16dp32b32xES1B_NS10_INS11_ILi2ELi4ELi3EEES14_NSR_INS5_IJS15_SF_EEENS5_IJSF_SB_EEEEEEENS4_39AutoVectorizingCopyWithAssumedAlignmentILi128EEENS4_14SM90_TMA_STOREES1Y_S20_S20_EEEvvEEEEvNT_6ParamsE --------------------------
	.section	.nv.shared._ZN7cutlass13device_kernelINS_4gemm6kernel13GemmUniversalIN4cute5tupleIJiiiiEEENS1_10collective13CollectiveMmaINS1_35MainloopSm100TmaUmmaWarpSpecializedILi5ELi2ELi4ENS5_IJNS4_1CILi1EEENSA_ILi2EEESB_EEEEENS5_IJNSA_ILi64EEENSA_ILi128EEESG_EEEaNS5_IJlSB_lEEEaSI_NS4_8TiledMMAINS4_8MMA_AtomIJNS4_15SM100_MMA_S8_SSIaaiLi64ELi128ELNS4_4UMMA5MajorE0ELSN_0ELNSM_8SaturateE0EEEEEENS4_6LayoutINS5_IJSB_SB_SB_EEENS5_IJNSA_ILi0EEEST_ST_EEEEENS5_IJNS4_10UnderscoreESW_SW_EEEEENS4_23SM90_TMA_LOAD_MULTICASTENS4_14ComposedLayoutINS4_7SwizzleILi3ELi4ELi3EEENS4_18smem_ptr_flag_bitsILi8EEENSR_INS5_IJNSA_ILi8EEESG_EEENS5_IJSG_SB_EEEEEEEvNS4_8identityENS4_13SM90_TMA_LOADES19_vS1A_EENS_8epilogue10collective18CollectiveEpilogueINS1D_23Sm100TmaWarpSpecializedILi2ELi2ELi32ELb0ELb0EEEJSH_NS5_IJNSR_ISF_SB_EES1I_EEEaSI_aSI_NS1D_6fusion15FusionCallbacksIS1H_NS1K_17LinearCombinationIaiaiLNS_15FloatRoundStyleE2EEESH_S1J_JEEENS4_5SM1004TMEM4LOAD26SM100_TMEM_LOAD_16dp32b32xES1B_NS10_INS11_ILi2ELi4ELi3EEES14_NSR_INS5_IJS15_SF_EEENS5_IJSF_SB_EEEEEEENS4_39AutoVectorizingCopyWithAssumedAlignmentILi128EEENS4_14SM90_TMA_STOREES1Y_S20_S20_EEEvvEEEEvNT_6ParamsE,"aw",@nobits
	.sectionflags	@""
	.align	16
	.zero		1024


//--------------------- .nv.shared.reserved.0     --------------------------
	.section	.nv.shared.reserved.0,"aw",@nobits
	.weak		__nv_reservedSMEM_offset_0_alias
	.size		__nv_reservedSMEM_offset_0_alias, 0, 64
	.other		__nv_reservedSMEM_offset_0_alias,@"STO_CUDA_RESERVED_SHARED STV_DEFAULT"
__nv_reservedSMEM_offset_0_alias:
	.zero		0
.nv.shared.reserved.0:
	.zero		64
	.weak		__nv_reservedSMEM_tcgen05_partition
	.type		__nv_reservedSMEM_tcgen05_partition,@object
	.size		__nv_reservedSMEM_tcgen05_partition,(.L_0 - __nv_reservedSMEM_tcgen05_partition)
__nv_reservedSMEM_tcgen05_partition:
	.zero		32
.L_0:


//--------------------- .nv.global                --------------------------
	.section	.nv.global,"aw",@nobits
.nv.global:
	.type		_ZN40_INTERNAL_b59f2cf8_4_k_cu_c79bc9ce_105644cute1_E,@object
	.size		_ZN40_INTERNAL_b59f2cf8_4_k_cu_c79bc9ce_105644cute1_E,(_ZN40_INTERNAL_b59f2cf8_4_k_cu_c79bc9ce_105644cuda3std3__45__cpo6cbeginE - _ZN40_INTERNAL_b59f2cf8_4_k_cu_c79bc9ce_105644cute1_E)
_ZN40_INTERNAL_b59f2cf8_4_k_cu_c79bc9ce_105644cute1_E:
	.zero		1
	.type		_ZN40_INTERNAL_b59f2cf8_4_k_cu_c79bc9ce_105644cuda3std3__45__cpo6cbeginE,@object
	.size		_ZN40_INTERNAL_b59f2cf8_4_k_cu_c79bc9ce_105644cuda3std3__45__cpo6cbeginE,(_ZN40_INTERNAL_b59f2cf8_4_k_cu_c79bc9ce_105644cuda3std3__48in_placeE - _ZN40_INTERNAL_b59f2cf8_4_k_cu_c79bc9ce_105644cuda3std3__45__cpo6cbeginE)
_ZN40_INTERNAL_b59f2cf8_4_k_cu_c79bc9ce_105644cuda3std3__45__cpo6cbeginE:
	.zero		1
	.type		_ZN40_INTERNAL_b59f2cf8_4_k_cu_c79bc9ce_105644cuda3std3__48in_placeE,@object
	.size		_ZN40_INTERNAL_b59f2cf8_4_k_cu_c79bc9ce_105644cuda3std3__48in_placeE,(_ZN40_INTERNAL_b59f2cf8_4_k_cu_c79bc9ce_105644cuda3std6ranges3__45__cpo9iter_moveE - _ZN40_INTERNAL_b59f2cf8_4_k_cu_c79bc9ce_105644cuda3std3__48in_placeE)
_ZN40_INTERNAL_b59f2cf8_4_k_cu_c79bc9ce_105644cuda3std3__48in_placeE:
	.zero		1
	.type		_ZN40_INTERNAL_b59f2cf8_4_k_cu_c79bc9ce_105644cuda3std6ranges3__45__cpo9iter_moveE,@object
	.size		_ZN40_INTERNAL_b59f2cf8_4_k_cu_c79bc9ce_105644cuda3std6ranges3__45__cpo9iter_moveE,(_ZN40_INTERNAL_b59f2cf8_4_k_cu_c79bc9ce_105644cuda3std3__45__cpo5beginE - _ZN40_INTERNAL_b59f2cf8_4_k_cu_c79bc9ce_105644cuda3std6ranges3__45__cpo9iter_moveE)
_ZN40_INTERNAL_b59f2cf8_4_k_cu_c79bc9ce_105644cuda3std6ranges3__45__cpo9iter_moveE:
	.zero		1
	.type		_ZN40_INTERNAL_b59f2cf8_4_k_cu_c79bc9ce_105644cuda3std3__45__cpo5beginE,@object
	.size		_ZN40_INTERNAL_b59f2cf8_4_k_cu_c79bc9ce_105644cuda3std3__45__cpo5beginE,(_ZN40_INTERNAL_b59f2cf8_4_k_cu_c79bc9ce_105644cuda3std3__442_GLOBAL__N__b59f2cf8_4_k_cu_c79bc9ce_105646ignoreE - _ZN40_INTERNAL_b59f2cf8_4_k_cu_c79bc9ce_105644cuda3std3__45__cpo5beginE)
_ZN40_INTERNAL_b59f2cf8_4_k_cu_c79bc9ce_105644cuda3std3__45__cpo5beginE:
	.zero		1
	.type		_ZN40_INTERNAL_b59f2cf8_4_k_cu_c79bc9ce_105644cuda3std3__442_GLOBAL__N__b59f2cf8_4_k_cu_c79bc9ce_105646ignoreE,@object
	.size		_ZN40_INTERNAL_b59f2cf8_4_k_cu_c79bc9ce_105644cuda3std3__442_GLOBAL__N__b59f2cf8_4_k_cu_c79bc9ce_105646ignoreE,(_ZN40_INTERNAL_b59f2cf8_4_k_cu_c79bc9ce_105644cute7productE - _ZN40_INTERNAL_b59f2cf8_4_k_cu_c79bc9ce_105644cuda3std3__442_GLOBAL__N__b59f2cf8_4_k_cu_c79bc9ce_105646ignoreE)
_ZN40_INTERNAL_b59f2cf8_4_k_cu_c79bc9ce_105644cuda3std3__442_GLOBAL__N__b59f2cf8_4_k_cu_c79bc9ce_105646ignoreE:
	.zero		1
	.type		_ZN40_INTERNAL_b59f2cf8_4_k_cu_c79bc9ce_105644cute7productE,@object
	.size		_ZN40_INTERNAL_b59f2cf8_4_k_cu_c79bc9ce_105644cute7productE,(_ZN40_INTERNAL_b59f2cf8_4_k_cu_c79bc9ce_105644cuda3std3__45__cpo3endE - _ZN40_INTERNAL_b59f2cf8_4_k_cu_c79bc9ce_105644cute7productE)
_ZN40_INTERNAL_b59f2cf8_4_k_cu_c79bc9ce_105644cute7productE:
	.zero		1
	.type		_ZN40_INTERNAL_b59f2cf8_4_k_cu_c79bc9ce_105644cuda3std3__45__cpo3endE,@object
	.size		_ZN40_INTERNAL_b59f2cf8_4_k_cu_c79bc9ce_105644cuda3std3__45__cpo3endE,(_ZN40_INTERNAL_b59f2cf8_4_k_cu_c79bc9ce_105644cuda3std3__419piecewise_constructE - _ZN40_INTERNAL_b59f2cf8_4_k_cu_c79bc9ce_105644cuda3std3__45__cpo3endE)
_ZN40_INTERNAL_b59f2cf8_4_k_cu_c79bc9ce_105644cuda3std3__45__cpo3endE:
	.zero		1
	.type		_ZN40_INTERNAL_b59f2cf8_4_k_cu_c79bc9ce_105644cuda3std3__419piecewise_constructE,@object
	.size		_ZN40_INTERNAL_b59f2cf8_4_k_cu_c79bc9ce_105644cuda3std3__419piecewise_constructE,(_ZN40_INTERNAL_b59f2cf8_4_k_cu_c79bc9ce_105644cuda3std3__45__cpo4cendE - _ZN40_INTERNAL_b59f2cf8_4_k_cu_c79bc9ce_105644cuda3std3__419piecewise_constructE)
_ZN40_INTERNAL_b59f2cf8_4_k_cu_c79bc9ce_105644cuda3std3__419piecewise_constructE:
	.zero		1
	.type		_ZN40_INTERNAL_b59f2cf8_4_k_cu_c79bc9ce_105644cuda3std3__45__cpo4cendE,@object
	.size		_ZN40_INTERNAL_b59f2cf8_4_k_cu_c79bc9ce_105644cuda3std3__45__cpo4cendE,(_ZN40_INTERNAL_b59f2cf8_4_k_cu_c79bc9ce_105644cuda3std6ranges3__45__cpo4swapE - _ZN40_INTERNAL_b59f2cf8_4_k_cu_c79bc9ce_105644cuda3std3__45__cpo4cendE)
_ZN40_INTERNAL_b59f2cf8_4_k_cu_c79bc9ce_105644cuda3std3__45__cpo4cendE:
	.zero		1
	.type		_ZN40_INTERNAL_b59f2cf8_4_k_cu_c79bc9ce_105644cuda3std6ranges3__45__cpo4swapE,@object
	.size		_ZN40_INTERNAL_b59f2cf8_4_k_cu_c79bc9ce_105644cuda3std6ranges3__45__cpo4swapE,(.L_10 - _ZN40_INTERNAL_b59f2cf8_4_k_cu_c79bc9ce_105644cuda3std6ranges3__45__cpo4swapE)
_ZN40_INTERNAL_b59f2cf8_4_k_cu_c79bc9ce_105644cuda3std6ranges3__45__cpo4swapE:
	.zero		1
.L_10:


//--------------------- .nv.constant0._ZN7cutlass13device_kernelINS_4gemm6kernel13GemmUniversalIN4cute5tupleIJiiiiEEENS1_10collective13CollectiveMmaINS1_35MainloopSm100TmaUmmaWarpSpecializedILi5ELi2ELi4ENS5_IJNS4_1CILi1EEENSA_ILi2EEESB_EEEEENS5_IJNSA_ILi64EEENSA_ILi128EEESG_EEEaNS5_IJlSB_lEEEaSI_NS4_8TiledMMAINS4_8MMA_AtomIJNS4_15SM100_MMA_S8_SSIaaiLi64ELi128ELNS4_4UMMA5MajorE0ELSN_0ELNSM_8SaturateE0EEEEEENS4_6LayoutINS5_IJSB_SB_SB_EEENS5_IJNSA_ILi0EEEST_ST_EEEEENS5_IJNS4_10UnderscoreESW_SW_EEEEENS4_23SM90_TMA_LOAD_MULTICASTENS4_14ComposedLayoutINS4_7SwizzleILi3ELi4ELi3EEENS4_18smem_ptr_flag_bitsILi8EEENSR_INS5_IJNSA_ILi8EEESG_EEENS5_IJSG_SB_EEEEEEEvNS4_8identityENS4_13SM90_TMA_LOADES19_vS1A_EENS_8epilogue10collective18CollectiveEpilogueINS1D_23Sm100TmaWarpSpecializedILi2ELi2ELi32ELb0ELb0EEEJSH_NS5_IJNSR_ISF_SB_EES1I_EEEaSI_aSI_NS1D_6fusion15FusionCallbacksIS1H_NS1K_17LinearCombinationIaiaiLNS_15FloatRoundStyleE2EEESH_S1J_JEEENS4_5SM1004TMEM4LOAD26SM100_TMEM_LOAD_16dp32b32xES1B_NS10_INS11_ILi2ELi4ELi3EEES14_NSR_INS5_IJS15_SF_EEENS5_IJSF_SB_EEEEEEENS4_39AutoVectorizingCopyWithAssumedAlignmentILi128EEENS4_14SM90_TMA_STOREES1Y_S20_S20_EEEvvEEEEvNT_6ParamsE --------------------------
	.section	.nv.constant0._ZN7cutlass13device_kernelINS_4gemm6kernel13GemmUniversalIN4cute5tupleIJiiiiEEENS1_10collective13CollectiveMmaINS1_35MainloopSm100TmaUmmaWarpSpecializedILi5ELi2ELi4ENS5_IJNS4_1CILi1EEENSA_ILi2EEESB_EEEEENS5_IJNSA_ILi64EEENSA_ILi128EEESG_EEEaNS5_IJlSB_lEEEaSI_NS4_8TiledMMAINS4_8MMA_AtomIJNS4_15SM100_MMA_S8_SSIaaiLi64ELi128ELNS4_4UMMA5MajorE0ELSN_0ELNSM_8SaturateE0EEEEEENS4_6LayoutINS5_IJSB_SB_SB_EEENS5_IJNSA_ILi0EEEST_ST_EEEEENS5_IJNS4_10UnderscoreESW_SW_EEEEENS4_23SM90_TMA_LOAD_MULTICASTENS4_14ComposedLayoutINS4_7SwizzleILi3ELi4ELi3EEENS4_18smem_ptr_flag_bitsILi8EEENSR_INS5_IJNSA_ILi8EEESG_EEENS5_IJSG_SB_EEEEEEEvNS4_8identityENS4_13SM90_TMA_LOADES19_vS1A_EENS_8epilogue10collective18CollectiveEpilogueINS1D_23Sm100TmaWarpSpecializedILi2ELi2ELi32ELb0ELb0EEEJSH_NS5_IJNSR_ISF_SB_EES1I_EEEaSI_aSI_NS1D_6fusion15FusionCallbacksIS1H_NS1K_17LinearCombinationIaiaiLNS_15FloatRoundStyleE2EEESH_S1J_JEEENS4_5SM1004TMEM4LOAD26SM100_TMEM_LOAD_16dp32b32xES1B_NS10_INS11_ILi2ELi4ELi3EEES14_NSR_INS5_IJS15_SF_EEENS5_IJSF_SB_EEEEEEENS4_39AutoVectorizingCopyWithAssumedAlignmentILi128EEENS4_14SM90_TMA_STOREES1Y_S20_S20_EEEvvEEEEvNT_6ParamsE,"a",@progbits
	.sectionflags	@""
	.align	4
.nv.constant0._ZN7cutlass13device_kernelINS_4gemm6kernel13GemmUniversalIN4cute5tupleIJiiiiEEENS1_10collective13CollectiveMmaINS1_35MainloopSm100TmaUmmaWarpSpecializedILi5ELi2ELi4ENS5_IJNS4_1CILi1EEENSA_ILi2EEESB_EEEEENS5_IJNSA_ILi64EEENSA_ILi128EEESG_EEEaNS5_IJlSB_lEEEaSI_NS4_8TiledMMAINS4_8MMA_AtomIJNS4_15SM100_MMA_S8_SSIaaiLi64ELi128ELNS4_4UMMA5MajorE0ELSN_0ELNSM_8SaturateE0EEEEEENS4_6LayoutINS5_IJSB_SB_SB_EEENS5_IJNSA_ILi0EEEST_ST_EEEEENS5_IJNS4_10UnderscoreESW_SW_EEEEENS4_23SM90_TMA_LOAD_MULTICASTENS4_14ComposedLayoutINS4_7SwizzleILi3ELi4ELi3EEENS4_18smem_ptr_flag_bitsILi8EEENSR_INS5_IJNSA_ILi8EEESG_EEENS5_IJSG_SB_EEEEEEEvNS4_8identityENS4_13SM90_TMA_LOADES19_vS1A_EENS_8epilogue10collective18CollectiveEpilogueINS1D_23Sm100TmaWarpSpecializedILi2ELi2ELi32ELb0ELb0EEEJSH_NS5_IJNSR_ISF_SB_EES1I_EEEaSI_aSI_NS1D_6fusion15FusionCallbacksIS1H_NS1K_17LinearCombinationIaiaiLNS_15FloatRoundStyleE2EEESH_S1J_JEEENS4_5SM1004TMEM4LOAD26SM100_TMEM_LOAD_16dp32b32xES1B_NS10_INS11_ILi2ELi4ELi3EEES14_NSR_INS5_IJS15_SF_EEENS5_IJSF_SB_EEEEEEENS4_39AutoVectorizingCopyWithAssumedAlignmentILi128EEENS4_14SM90_TMA_STOREES1Y_S20_S20_EEEvvEEEEvNT_6ParamsE:
	.zero		2944


//--------------------- SYMBOLS --------------------------

	.type		.nv.reservedSmem.offset0,@object
	.size		.nv.reservedSmem.offset0,0x4
	.type		.nv.reservedSmem.cap,@object
	.size		.nv.reservedSmem.cap,0x4
	.type		__assertfail,@function
